	.target	sm_90a

	.elftype	@"ET_EXEC"


//--------------------- .note.nv.tkinfo           --------------------------
	.section	.note.nv.tkinfo,"",@"SHT_NOTE"
	.sectionflags	@"SHF_NOTE_NV_TKINFO"
	.tkinfo
        /*0018*/ 	.word	0x00000002
        /*0030*/ 	.string	""
        /*0030*/ 	.string	"ptxas"
        /*0030*/ 	.string	"Cuda compilation tools, release 13.0, V13.0.88"
        /*0030*/ 	.string	"Build cuda_13.0.r13.0/compiler.36424714_0"
        /*0030*/ 	.string	"-arch sm_90a -m 64 "



//--------------------- .note.nv.cuinfo           --------------------------
	.section	.note.nv.cuinfo,"",@"SHT_NOTE"
	.sectionflags	@"SHF_NOTE_NV_CUINFO"
        /*0018*/ 	.short	0x0002
        /*001a*/ 	.short	0x005a
        /*001c*/ 	.short	0x0082
	.zero		2


//--------------------- .nv.info                  --------------------------
	.section	.nv.info,"",@"SHT_CUDA_INFO"
	.align	4


	//----- nvinfo : EIATTR_REGCOUNT
	.align		4
        /*0000*/ 	.byte	0x04, 0x2f
        /*0002*/ 	.short	(.L_12 - .L_11)
	.align		4
.L_11:
        /*0004*/ 	.word	index@(_ZN7cutlass13device_kernelINS_4conv6kernel13ConvUniversalINS1_16ConvProblemShapeILNS1_8OperatorE0ELi3EEENS1_10collective14CollectiveConvINS1_46MainloopSm90TmaGmmaWarpSpecializedImplicitGemmILS5_0ELi37ELi3EN4cute5tupleIJNSA_1CILi2EEENSC_ILi1EEESE_EEENS1_36KernelImplicitTmaWarpSpecializedSm90ELi1EEENSB_IJNSC_ILi128EEENSC_ILi64EEENSB_IJNSC_ILi32EEEEEEEEENS_12float_e4m3_tESN_NSA_8TiledMMAINSA_8MMA_AtomIJNSA_4SM904GMMA30MMA_64x64x32_F32E4M3E4M3_SS_TNILNSR_7ScaleInE1ELST_1EEEEEENSA_6LayoutINSB_IJSE_SE_SE_EEENSB_IJNSC_ILi0EEESY_SY_EEEEENSB_IJNSA_10UnderscoreES11_S11_EEEEENS7_6detail26Sm90ImplicitGemmTileTraitsINSA_20SM90_TMA_LOAD_IM2COLENSA_14ComposedLayoutINSA_7SwizzleILi1ELi4ELi3EEENSA_18smem_ptr_flag_bitsILi8EEENSW_INSB_IJNSB_IJNSC_ILi8EEENSC_ILi16EEEEEENSB_IJSK_SE_EEENSB_IJSE_NSC_ILi37EEEEEEEEENSB_IJNSB_IJSK_NSC_ILi256EEEEEENSB_IJSE_SY_EEENSB_IJSY_NSC_ILi4096EEEEEEEEEEEEEvEENS15_INSA_23SM90_TMA_LOAD_MULTICASTENS17_IS19_S1B_NSW_INSB_IJNSB_IJS1C_S1C_EEES1F_S1H_EEENSB_IJS1K_S1L_NSB_IJSY_NSC_ILi2048EEEEEEEEEEEEEvEEEENS_8epilogue10collective6detail29Sm90TmaWarpSpecializedAdapterINS23_15DefaultEpilogueISN_NSB_IJNSB_IJllllEEESE_SY_EEES28_NS22_6thread17LinearCombinationISN_Li1EffLNS29_9ScaleType4KindE0ELNS_15FloatRoundStyleE2ESN_EENS_4gemm15EpilogueDefaultEEEEEvvEEEEvNT_6ParamsE)
        /*0008*/ 	.word	0x0000005a


	//----- nvinfo : EIATTR_FRAME_SIZE
	.align		4
.L_12:
        /*000c*/ 	.byte	0x04, 0x11
        /*000e*/ 	.short	(.L_14 - .L_13)
	.align		4
.L_13:
        /*0010*/ 	.word	index@(_ZN7cutlass13device_kernelINS_4conv6kernel13ConvUniversalINS1_16ConvProblemShapeILNS1_8OperatorE0ELi3EEENS1_10collective14CollectiveConvINS1_46MainloopSm90TmaGmmaWarpSpecializedImplicitGemmILS5_0ELi37ELi3EN4cute5tupleIJNSA_1CILi2EEENSC_ILi1EEESE_EEENS1_36KernelImplicitTmaWarpSpecializedSm90ELi1EEENSB_IJNSC_ILi128EEENSC_ILi64EEENSB_IJNSC_ILi32EEEEEEEEENS_12float_e4m3_tESN_NSA_8TiledMMAINSA_8MMA_AtomIJNSA_4SM904GMMA30MMA_64x64x32_F32E4M3E4M3_SS_TNILNSR_7ScaleInE1ELST_1EEEEEENSA_6LayoutINSB_IJSE_SE_SE_EEENSB_IJNSC_ILi0EEESY_SY_EEEEENSB_IJNSA_10UnderscoreES11_S11_EEEEENS7_6detail26Sm90ImplicitGemmTileTraitsINSA_20SM90_TMA_LOAD_IM2COLENSA_14ComposedLayoutINSA_7SwizzleILi1ELi4ELi3EEENSA_18smem_ptr_flag_bitsILi8EEENSW_INSB_IJNSB_IJNSC_ILi8EEENSC_ILi16EEEEEENSB_IJSK_SE_EEENSB_IJSE_NSC_ILi37EEEEEEEEENSB_IJNSB_IJSK_NSC_ILi256EEEEEENSB_IJSE_SY_EEENSB_IJSY_NSC_ILi4096EEEEEEEEEEEEEvEENS15_INSA_23SM90_TMA_LOAD_MULTICASTENS17_IS19_S1B_NSW_INSB_IJNSB_IJS1C_S1C_EEES1F_S1H_EEENSB_IJS1K_S1L_NSB_IJSY_NSC_ILi2048EEEEEEEEEEEEEvEEEENS_8epilogue10collective6detail29Sm90TmaWarpSpecializedAdapterINS23_15DefaultEpilogueISN_NSB_IJNSB_IJllllEEESE_SY_EEES28_NS22_6thread17LinearCombinationISN_Li1EffLNS29_9ScaleType4KindE0ELNS_15FloatRoundStyleE2ESN_EENS_4gemm15EpilogueDefaultEEEEEvvEEEEvNT_6ParamsE)
        /*0014*/ 	.word	0x00000000


	//----- nvinfo : EIATTR_MIN_STACK_SIZE
	.align		4
.L_14:
        /*0018*/ 	.byte	0x04, 0x12
        /*001a*/ 	.short	(.L_16 - .L_15)
	.align		4
.L_15:
        /*001c*/ 	.word	index@(_ZN7cutlass13device_kernelINS_4conv6kernel13ConvUniversalINS1_16ConvProblemShapeILNS1_8OperatorE0ELi3EEENS1_10collective14CollectiveConvINS1_46MainloopSm90TmaGmmaWarpSpecializedImplicitGemmILS5_0ELi37ELi3EN4cute5tupleIJNSA_1CILi2EEENSC_ILi1EEESE_EEENS1_36KernelImplicitTmaWarpSpecializedSm90ELi1EEENSB_IJNSC_ILi128EEENSC_ILi64EEENSB_IJNSC_ILi32EEEEEEEEENS_12float_e4m3_tESN_NSA_8TiledMMAINSA_8MMA_AtomIJNSA_4SM904GMMA30MMA_64x64x32_F32E4M3E4M3_SS_TNILNSR_7ScaleInE1ELST_1EEEEEENSA_6LayoutINSB_IJSE_SE_SE_EEENSB_IJNSC_ILi0EEESY_SY_EEEEENSB_IJNSA_10UnderscoreES11_S11_EEEEENS7_6detail26Sm90ImplicitGemmTileTraitsINSA_20SM90_TMA_LOAD_IM2COLENSA_14ComposedLayoutINSA_7SwizzleILi1ELi4ELi3EEENSA_18smem_ptr_flag_bitsILi8EEENSW_INSB_IJNSB_IJNSC_ILi8EEENSC_ILi16EEEEEENSB_IJSK_SE_EEENSB_IJSE_NSC_ILi37EEEEEEEEENSB_IJNSB_IJSK_NSC_ILi256EEEEEENSB_IJSE_SY_EEENSB_IJSY_NSC_ILi4096EEEEEEEEEEEEEvEENS15_INSA_23SM90_TMA_LOAD_MULTICASTENS17_IS19_S1B_NSW_INSB_IJNSB_IJS1C_S1C_EEES1F_S1H_EEENSB_IJS1K_S1L_NSB_IJSY_NSC_ILi2048EEEEEEEEEEEEEvEEEENS_8epilogue10collective6detail29Sm90TmaWarpSpecializedAdapterINS23_15DefaultEpilogueISN_NSB_IJNSB_IJllllEEESE_SY_EEES28_NS22_6thread17LinearCombinationISN_Li1EffLNS29_9ScaleType4KindE0ELNS_15FloatRoundStyleE2ESN_EENS_4gemm15EpilogueDefaultEEEEEvvEEEEvNT_6ParamsE)
        /*0020*/ 	.word	0x00000000
.L_16:


//--------------------- .nv.compat                --------------------------
	.section	.nv.compat,"",@"SHT_CUDA_COMPAT_INFO"
	.align	4
        /*0000*/ 	.byte	0x02, 0x09, 0x01, 0x00, 0x02, 0x02, 0x04, 0x00, 0x02, 0x05, 0x05, 0x00, 0x03, 0x07, 0x01, 0x01
        /*0010*/ 	.byte	0x02, 0x03, 0x01, 0x00, 0x02, 0x06, 0x01, 0x00, 0x04, 0x0b, 0x08, 0x00, 0x00, 0x00, 0x00, 0x00
        /*0020*/ 	.byte	0x00, 0x00, 0x00, 0x00


//--------------------- .nv.info._ZN7cutlass13device_kernelINS_4conv6kernel13ConvUniversalINS1_16ConvProblemShapeILNS1_8OperatorE0ELi3EEENS1_10collective14CollectiveConvINS1_46MainloopSm90TmaGmmaWarpSpecializedImplicitGemmILS5_0ELi37ELi3EN4cute5tupleIJNSA_1CILi2EEENSC_ILi1EEESE_EEENS1_36KernelImplicitTmaWarpSpecializedSm90ELi1EEENSB_IJNSC_ILi128EEENSC_ILi64EEENSB_IJNSC_ILi32EEEEEEEEENS_12float_e4m3_tESN_NSA_8TiledMMAINSA_8MMA_AtomIJNSA_4SM904GMMA30MMA_64x64x32_F32E4M3E4M3_SS_TNILNSR_7ScaleInE1ELST_1EEEEEENSA_6LayoutINSB_IJSE_SE_SE_EEENSB_IJNSC_ILi0EEESY_SY_EEEEENSB_IJNSA_10UnderscoreES11_S11_EEEEENS7_6detail26Sm90ImplicitGemmTileTraitsINSA_20SM90_TMA_LOAD_IM2COLENSA_14ComposedLayoutINSA_7SwizzleILi1ELi4ELi3EEENSA_18smem_ptr_flag_bitsILi8EEENSW_INSB_IJNSB_IJNSC_ILi8EEENSC_ILi16EEEEEENSB_IJSK_SE_EEENSB_IJSE_NSC_ILi37EEEEEEEEENSB_IJNSB_IJSK_NSC_ILi256EEEEEENSB_IJSE_SY_EEENSB_IJSY_NSC_ILi4096EEEEEEEEEEEEEvEENS15_INSA_23SM90_TMA_LOAD_MULTICASTENS17_IS19_S1B_NSW_INSB_IJNSB_IJS1C_S1C_EEES1F_S1H_EEENSB_IJS1K_S1L_NSB_IJSY_NSC_ILi2048EEEEEEEEEEEEEvEEEENS_8epilogue10collective6detail29Sm90TmaWarpSpecializedAdapterINS23_15DefaultEpilogueISN_NSB_IJNSB_IJllllEEESE_SY_EEES28_NS22_6thread17LinearCombinationISN_Li1EffLNS29_9ScaleType4KindE0ELNS_15FloatRoundStyleE2ESN_EENS_4gemm15EpilogueDefaultEEEEEvvEEEEvNT_6ParamsE --------------------------
	.section	.nv.info._ZN7cutlass13device_kernelINS_4conv6kernel13ConvUniversalINS1_16ConvProblemShapeILNS1_8OperatorE0ELi3EEENS1_10collective14CollectiveConvINS1_46MainloopSm90TmaGmmaWarpSpecializedImplicitGemmILS5_0ELi37ELi3EN4cute5tupleIJNSA_1CILi2EEENSC_ILi1EEESE_EEENS1_36KernelImplicitTmaWarpSpecializedSm90ELi1EEENSB_IJNSC_ILi128EEENSC_ILi64EEENSB_IJNSC_ILi32EEEEEEEEENS_12float_e4m3_tESN_NSA_8TiledMMAINSA_8MMA_AtomIJNSA_4SM904GMMA30MMA_64x64x32_F32E4M3E4M3_SS_TNILNSR_7ScaleInE1ELST_1EEEEEENSA_6LayoutINSB_IJSE_SE_SE_EEENSB_IJNSC_ILi0EEESY_SY_EEEEENSB_IJNSA_10UnderscoreES11_S11_EEEEENS7_6detail26Sm90ImplicitGemmTileTraitsINSA_20SM90_TMA_LOAD_IM2COLENSA_14ComposedLayoutINSA_7SwizzleILi1ELi4ELi3EEENSA_18smem_ptr_flag_bitsILi8EEENSW_INSB_IJNSB_IJNSC_ILi8EEENSC_ILi16EEEEEENSB_IJSK_SE_EEENSB_IJSE_NSC_ILi37EEEEEEEEENSB_IJNSB_IJSK_NSC_ILi256EEEEEENSB_IJSE_SY_EEENSB_IJSY_NSC_ILi4096EEEEEEEEEEEEEvEENS15_INSA_23SM90_TMA_LOAD_MULTICASTENS17_IS19_S1B_NSW_INSB_IJNSB_IJS1C_S1C_EEES1F_S1H_EEENSB_IJS1K_S1L_NSB_IJSY_NSC_ILi2048EEEEEEEEEEEEEvEEEENS_8epilogue10collective6detail29Sm90TmaWarpSpecializedAdapterINS23_15DefaultEpilogueISN_NSB_IJNSB_IJllllEEESE_SY_EEES28_NS22_6thread17LinearCombinationISN_Li1EffLNS29_9ScaleType4KindE0ELNS_15FloatRoundStyleE2ESN_EENS_4gemm15EpilogueDefaultEEEEEvvEEEEvNT_6ParamsE,"",@"SHT_CUDA_INFO"
	.sectionflags	@""
	.align	4


	//----- nvinfo : EIATTR_CUDA_API_VERSION
	.align		4
        /*0000*/ 	.byte	0x04, 0x37
        /*0002*/ 	.short	(.L_18 - .L_17)
.L_17:
        /*0004*/ 	.word	0x00000082


	//----- nvinfo : EIATTR_KPARAM_INFO
	.align		4
.L_18:
        /*0008*/ 	.byte	0x04, 0x17
        /*000a*/ 	.short	(.L_20 - .L_19)
.L_19:
        /*000c*/ 	.word	0x00000000
        /*0010*/ 	.short	0x0000
        /*0012*/ 	.short	0x0070
        /*0014*/ 	.byte	0x00, 0xf0, 0x01, 0x10


	//----- nvinfo : EIATTR_SPARSE_MMA_MASK
	.align		4
.L_20:
        /*0018*/ 	.byte	0x03, 0x50
        /*001a*/ 	.short	0x0000


	//----- nvinfo : EIATTR_MAXREG_COUNT
	.align		4
        /*001c*/ 	.byte	0x03, 0x1b
        /*001e*/ 	.short	0x00ff


	//----- nvinfo : EIATTR_NUM_BARRIERS
	.align		4
        /*0020*/ 	.byte	0x02, 0x4c
        /*0022*/ 	.byte	0x01
	.zero		1


	//----- nvinfo : EIATTR_MERCURY_ISA_VERSION
	.align		4
        /*0024*/ 	.byte	0x03, 0x5f
        /*0026*/ 	.short	0x0101


	//----- nvinfo : EIATTR_COOP_GROUP_MASK_REGIDS
	.align		4
        /*0028*/ 	.byte	0x04, 0x29
        /*002a*/ 	.short	(.L_22 - .L_21)


	//   ....[0]....
.L_21:
        /*002c*/ 	.word	0xffffffff


	//   ....[1]....
        /*0030*/ 	.word	0xffffffff


	//   ....[2]....
        /*0034*/ 	.word	0xffffffff


	//   ....[3]....
        /*0038*/ 	.word	0xffffffff


	//----- nvinfo : EIATTR_COOP_GROUP_INSTR_OFFSETS
	.align		4
.L_22:
        /*003c*/ 	.byte	0x04, 0x28
        /*003e*/ 	.short	(.L_24 - .L_23)


	//   ....[0]....
.L_23:
        /*0040*/ 	.word	0x00000070


	//   ....[1]....
        /*0044*/ 	.word	0x00000080


	//   ....[2]....
        /*0048*/ 	.word	0x00000140


	//   ....[3]....
        /*004c*/ 	.word	0x00000af0


	//----- nvinfo : EIATTR_MBARRIER_INSTR_OFFSETS
	.align		4
.L_24:
        /*0050*/ 	.byte	0x04, 0x39
        /*0052*/ 	.short	(.L_26 - .L_25)


	//   ....[0]....
.L_25:
        /*0054*/ 	.word	0x00000310
        /*0058*/ 	.word	0x000000ff
        /*005c*/ 	.word	0x00037800
        /*0060*/ 	.short	0x0100
        /*0062*/ 	.byte	0x08
	.zero		1


	//   ....[1]....
        /*0064*/ 	.word	0x00000320
        /*0068*/ 	.word	0x000000ff
        /*006c*/ 	.word	0x00037928
        /*0070*/ 	.short	0x0100
        /*0072*/ 	.byte	0x08
	.zero		1


	//   ....[2]....
        /*0074*/ 	.word	0x00000330
        /*0078*/ 	.word	0x000000ff
        /*007c*/ 	.word	0x00037808
        /*0080*/ 	.short	0x0100
        /*0082*/ 	.byte	0x08
	.zero		1


	//   ....[3]....
        /*0084*/ 	.word	0x00000340
        /*0088*/ 	.word	0x000000ff
        /*008c*/ 	.word	0x00037930
        /*0090*/ 	.short	0x0100
        /*0092*/ 	.byte	0x08
	.zero		1


	//   ....[4]....
        /*0094*/ 	.word	0x00000350
        /*0098*/ 	.word	0x000000ff
        /*009c*/ 	.word	0x00037810
        /*00a0*/ 	.short	0x0100
        /*00a2*/ 	.byte	0x08
	.zero		1


	//   ....[5]....
        /*00a4*/ 	.word	0x00000360
        /*00a8*/ 	.word	0x000000ff
        /*00ac*/ 	.word	0x00037938
        /*00b0*/ 	.short	0x0100
        /*00b2*/ 	.byte	0x08
	.zero		1


	//   ....[6]....
        /*00b4*/ 	.word	0x00000370
        /*00b8*/ 	.word	0x000000ff
        /*00bc*/ 	.word	0x00037818
        /*00c0*/ 	.short	0x0100
        /*00c2*/ 	.byte	0x08
	.zero		1


	//   ....[7]....
        /*00c4*/ 	.word	0x00000380
        /*00c8*/ 	.word	0x000000ff
        /*00cc*/ 	.word	0x00037940
        /*00d0*/ 	.short	0x0100
        /*00d2*/ 	.byte	0x08
	.zero		1


	//   ....[8]....
        /*00d4*/ 	.word	0x00000390
        /*00d8*/ 	.word	0x000000ff
        /*00dc*/ 	.word	0x00037820
        /*00e0*/ 	.short	0x0100
        /*00e2*/ 	.byte	0x08
	.zero		1


	//   ....[9]....
        /*00e4*/ 	.word	0x000003a0
        /*00e8*/ 	.word	0x000000ff
        /*00ec*/ 	.word	0x00037948
        /*00f0*/ 	.short	0x0100
        /*00f2*/ 	.byte	0x08
	.zero		1


	//   ....[10]....
        /*00f4*/ 	.word	0x000003b0
        /*00f8*/ 	.word	0x000000ff
        /*00fc*/ 	.word	0x00037828
        /*0100*/ 	.short	0x0100
        /*0102*/ 	.byte	0x08
	.zero		1


	//   ....[11]....
        /*0104*/ 	.word	0x000003c0
        /*0108*/ 	.word	0x000000ff
        /*010c*/ 	.word	0x00037950
        /*0110*/ 	.short	0x0100
        /*0112*/ 	.byte	0x08
	.zero		1


	//   ....[12]....
        /*0114*/ 	.word	0x000003d0
        /*0118*/ 	.word	0x000000ff
        /*011c*/ 	.word	0x00037830
        /*0120*/ 	.short	0x0100
        /*0122*/ 	.byte	0x08
	.zero		1


	//   ....[13]....
        /*0124*/ 	.word	0x000003e0
        /*0128*/ 	.word	0x000000ff
        /*012c*/ 	.word	0x00037958
        /*0130*/ 	.short	0x0100
        /*0132*/ 	.byte	0x08
	.zero		1


	//   ....[14]....
        /*0134*/ 	.word	0x000003f0
        /*0138*/ 	.word	0x000000ff
        /*013c*/ 	.word	0x00037838
        /*0140*/ 	.short	0x0100
        /*0142*/ 	.byte	0x08
	.zero		1


	//   ....[15]....
        /*0144*/ 	.word	0x00000400
        /*0148*/ 	.word	0x000000ff
        /*014c*/ 	.word	0x00037960
        /*0150*/ 	.short	0x0100
        /*0152*/ 	.byte	0x08
	.zero		1


	//   ....[16]....
        /*0154*/ 	.word	0x00000410
        /*0158*/ 	.word	0x000000ff
        /*015c*/ 	.word	0x00037840
        /*0160*/ 	.short	0x0100
        /*0162*/ 	.byte	0x08
	.zero		1


	//   ....[17]....
        /*0164*/ 	.word	0x00000420
        /*0168*/ 	.word	0x000000ff
        /*016c*/ 	.word	0x00037968
        /*0170*/ 	.short	0x0100
        /*0172*/ 	.byte	0x08
	.zero		1


	//   ....[18]....
        /*0174*/ 	.word	0x00000430
        /*0178*/ 	.word	0x000000ff
        /*017c*/ 	.word	0x00037848
        /*0180*/ 	.short	0x0100
        /*0182*/ 	.byte	0x08
	.zero		1


	//   ....[19]....
        /*0184*/ 	.word	0x00000440
        /*0188*/ 	.word	0x000000ff
        /*018c*/ 	.word	0x00037970
        /*0190*/ 	.short	0x0100
        /*0192*/ 	.byte	0x08
	.zero		1


	//   ....[20]....
        /*0194*/ 	.word	0x00000450
        /*0198*/ 	.word	0x000000ff
        /*019c*/ 	.word	0x00037850
        /*01a0*/ 	.short	0x0100
        /*01a2*/ 	.byte	0x08
	.zero		1


	//   ....[21]....
        /*01a4*/ 	.word	0x00000460
        /*01a8*/ 	.word	0x000000ff
        /*01ac*/ 	.word	0x00037978
        /*01b0*/ 	.short	0x0100
        /*01b2*/ 	.byte	0x08
	.zero		1


	//   ....[22]....
        /*01b4*/ 	.word	0x00000470
        /*01b8*/ 	.word	0x000000ff
        /*01bc*/ 	.word	0x00037858
        /*01c0*/ 	.short	0x0100
        /*01c2*/ 	.byte	0x08
	.zero		1


	//   ....[23]....
        /*01c4*/ 	.word	0x00000480
        /*01c8*/ 	.word	0x000000ff
        /*01cc*/ 	.word	0x00037980
        /*01d0*/ 	.short	0x0100
        /*01d2*/ 	.byte	0x08
	.zero		1


	//   ....[24]....
        /*01d4*/ 	.word	0x00000490
        /*01d8*/ 	.word	0x000000ff
        /*01dc*/ 	.word	0x00037860
        /*01e0*/ 	.short	0x0100
        /*01e2*/ 	.byte	0x08
	.zero		1


	//   ....[25]....
        /*01e4*/ 	.word	0x000004a0
        /*01e8*/ 	.word	0x000000ff
        /*01ec*/ 	.word	0x00037988
        /*01f0*/ 	.short	0x0100
        /*01f2*/ 	.byte	0x08
	.zero		1


	//   ....[26]....
        /*01f4*/ 	.word	0x000004b0
        /*01f8*/ 	.word	0x000000ff
        /*01fc*/ 	.word	0x00037868
        /*0200*/ 	.short	0x0100
        /*0202*/ 	.byte	0x08
	.zero		1


	//   ....[27]....
        /*0204*/ 	.word	0x000004c0
        /*0208*/ 	.word	0x000000ff
        /*020c*/ 	.word	0x00037990
        /*0210*/ 	.short	0x0100
        /*0212*/ 	.byte	0x08
	.zero		1


	//   ....[28]....
        /*0214*/ 	.word	0x000004d0
        /*0218*/ 	.word	0x000000ff
        /*021c*/ 	.word	0x00037870
        /*0220*/ 	.short	0x0100
        /*0222*/ 	.byte	0x08
	.zero		1


	//   ....[29]....
        /*0224*/ 	.word	0x000004e0
        /*0228*/ 	.word	0x000000ff
        /*022c*/ 	.word	0x00037998
        /*0230*/ 	.short	0x0100
        /*0232*/ 	.byte	0x08
	.zero		1


	//   ....[30]....
        /*0234*/ 	.word	0x000004f0
        /*0238*/ 	.word	0x000000ff
        /*023c*/ 	.word	0x00037878
        /*0240*/ 	.short	0x0100
        /*0242*/ 	.byte	0x08
	.zero		1


	//   ....[31]....
        /*0244*/ 	.word	0x00000500
        /*0248*/ 	.word	0x000000ff
        /*024c*/ 	.word	0x000379a0
        /*0250*/ 	.short	0x0100
        /*0252*/ 	.byte	0x08
	.zero		1


	//   ....[32]....
        /*0254*/ 	.word	0x00000510
        /*0258*/ 	.word	0x000000ff
        /*025c*/ 	.word	0x00037880
        /*0260*/ 	.short	0x0100
        /*0262*/ 	.byte	0x08
	.zero		1


	//   ....[33]....
        /*0264*/ 	.word	0x00000520
        /*0268*/ 	.word	0x000000ff
        /*026c*/ 	.word	0x000379a8
        /*0270*/ 	.short	0x0100
        /*0272*/ 	.byte	0x08
	.zero		1


	//   ....[34]....
        /*0274*/ 	.word	0x00000530
        /*0278*/ 	.word	0x000000ff
        /*027c*/ 	.word	0x00037888
        /*0280*/ 	.short	0x0100
        /*0282*/ 	.byte	0x08
	.zero		1


	//   ....[35]....
        /*0284*/ 	.word	0x00000540
        /*0288*/ 	.word	0x000000ff
        /*028c*/ 	.word	0x000379b0
        /*0290*/ 	.short	0x0100
        /*0292*/ 	.byte	0x08
	.zero		1


	//   ....[36]....
        /*0294*/ 	.word	0x00000550
        /*0298*/ 	.word	0x000000ff
        /*029c*/ 	.word	0x00037890
        /*02a0*/ 	.short	0x0100
        /*02a2*/ 	.byte	0x08
	.zero		1


	//   ....[37]....
        /*02a4*/ 	.word	0x00000560
        /*02a8*/ 	.word	0x000000ff
        /*02ac*/ 	.word	0x000379b8
        /*02b0*/ 	.short	0x0100
        /*02b2*/ 	.byte	0x08
	.zero		1


	//   ....[38]....
        /*02b4*/ 	.word	0x00000570
        /*02b8*/ 	.word	0x000000ff
        /*02bc*/ 	.word	0x00037898
        /*02c0*/ 	.short	0x0100
        /*02c2*/ 	.byte	0x08
	.zero		1


	//   ....[39]....
        /*02c4*/ 	.word	0x00000580
        /*02c8*/ 	.word	0x000000ff
        /*02cc*/ 	.word	0x000379c0
        /*02d0*/ 	.short	0x0100
        /*02d2*/ 	.byte	0x08
	.zero		1


	//   ....[40]....
        /*02d4*/ 	.word	0x00000590
        /*02d8*/ 	.word	0x000000ff
        /*02dc*/ 	.word	0x000378a0
        /*02e0*/ 	.short	0x0100
        /*02e2*/ 	.byte	0x08
	.zero		1


	//   ....[41]....
        /*02e4*/ 	.word	0x000005a0
        /*02e8*/ 	.word	0x000000ff
        /*02ec*/ 	.word	0x000379c8
        /*02f0*/ 	.short	0x0100
        /*02f2*/ 	.byte	0x08
	.zero		1


	//   ....[42]....
        /*02f4*/ 	.word	0x000005b0
        /*02f8*/ 	.word	0x000000ff
        /*02fc*/ 	.word	0x000378a8
        /*0300*/ 	.short	0x0100
        /*0302*/ 	.byte	0x08
	.zero		1


	//   ....[43]....
        /*0304*/ 	.word	0x000005c0
        /*0308*/ 	.word	0x000000ff
        /*030c*/ 	.word	0x000379d0
        /*0310*/ 	.short	0x0100
        /*0312*/ 	.byte	0x08
	.zero		1


	//   ....[44]....
        /*0314*/ 	.word	0x000005d0
        /*0318*/ 	.word	0x000000ff
        /*031c*/ 	.word	0x000378b0
        /*0320*/ 	.short	0x0100
        /*0322*/ 	.byte	0x08
	.zero		1


	//   ....[45]....
        /*0324*/ 	.word	0x000005e0
        /*0328*/ 	.word	0x000000ff
        /*032c*/ 	.word	0x000379d8
        /*0330*/ 	.short	0x0100
        /*0332*/ 	.byte	0x08
	.zero		1


	//   ....[46]....
        /*0334*/ 	.word	0x000005f0
        /*0338*/ 	.word	0x000000ff
        /*033c*/ 	.word	0x000378b8
        /*0340*/ 	.short	0x0100
        /*0342*/ 	.byte	0x08
	.zero		1


	//   ....[47]....
        /*0344*/ 	.word	0x00000600
        /*0348*/ 	.word	0x000000ff
        /*034c*/ 	.word	0x000379e0
        /*0350*/ 	.short	0x0100
        /*0352*/ 	.byte	0x08
	.zero		1


	//   ....[48]....
        /*0354*/ 	.word	0x00000610
        /*0358*/ 	.word	0x000000ff
        /*035c*/ 	.word	0x000378c0
        /*0360*/ 	.short	0x0100
        /*0362*/ 	.byte	0x08
	.zero		1


	//   ....[49]....
        /*0364*/ 	.word	0x00000620
        /*0368*/ 	.word	0x000000ff
        /*036c*/ 	.word	0x000379e8
        /*0370*/ 	.short	0x0100
        /*0372*/ 	.byte	0x08
	.zero		1


	//   ....[50]....
        /*0374*/ 	.word	0x00000630
        /*0378*/ 	.word	0x000000ff
        /*037c*/ 	.word	0x000378c8
        /*0380*/ 	.short	0x0100
        /*0382*/ 	.byte	0x08
	.zero		1


	//   ....[51]....
        /*0384*/ 	.word	0x00000640
        /*0388*/ 	.word	0x000000ff
        /*038c*/ 	.word	0x000379f0
        /*0390*/ 	.short	0x0100
        /*0392*/ 	.byte	0x08
	.zero		1


	//   ....[52]....
        /*0394*/ 	.word	0x00000650
        /*0398*/ 	.word	0x000000ff
        /*039c*/ 	.word	0x000378d0
        /*03a0*/ 	.short	0x0100
        /*03a2*/ 	.byte	0x08
	.zero		1


	//   ....[53]....
        /*03a4*/ 	.word	0x00000660
        /*03a8*/ 	.word	0x000000ff
        /*03ac*/ 	.word	0x000379f8
        /*03b0*/ 	.short	0x0100
        /*03b2*/ 	.byte	0x08
	.zero		1


	//   ....[54]....
        /*03b4*/ 	.word	0x00000670
        /*03b8*/ 	.word	0x000000ff
        /*03bc*/ 	.word	0x000378d8
        /*03c0*/ 	.short	0x0100
        /*03c2*/ 	.byte	0x08
	.zero		1


	//   ....[55]....
        /*03c4*/ 	.word	0x00000680
        /*03c8*/ 	.word	0x000000ff
        /*03cc*/ 	.word	0x00037a00
        /*03d0*/ 	.short	0x0100
        /*03d2*/ 	.byte	0x08
	.zero		1


	//   ....[56]....
        /*03d4*/ 	.word	0x00000690
        /*03d8*/ 	.word	0x000000ff
        /*03dc*/ 	.word	0x000378e0
        /*03e0*/ 	.short	0x0100
        /*03e2*/ 	.byte	0x08
	.zero		1


	//   ....[57]....
        /*03e4*/ 	.word	0x000006a0
        /*03e8*/ 	.word	0x000000ff
        /*03ec*/ 	.word	0x00037a08
        /*03f0*/ 	.short	0x0100
        /*03f2*/ 	.byte	0x08
	.zero		1


	//   ....[58]....
        /*03f4*/ 	.word	0x000006b0
        /*03f8*/ 	.word	0x000000ff
        /*03fc*/ 	.word	0x000378e8
        /*0400*/ 	.short	0x0100
        /*0402*/ 	.byte	0x08
	.zero		1


	//   ....[59]....
        /*0404*/ 	.word	0x000006c0
        /*0408*/ 	.word	0x000000ff
        /*040c*/ 	.word	0x00037a10
        /*0410*/ 	.short	0x0100
        /*0412*/ 	.byte	0x08
	.zero		1


	//   ....[60]....
        /*0414*/ 	.word	0x000006d0
        /*0418*/ 	.word	0x000000ff
        /*041c*/ 	.word	0x000378f0
        /*0420*/ 	.short	0x0100
        /*0422*/ 	.byte	0x08
	.zero		1


	//   ....[61]....
        /*0424*/ 	.word	0x000006e0
        /*0428*/ 	.word	0x000000ff
        /*042c*/ 	.word	0x00037a18
        /*0430*/ 	.short	0x0100
        /*0432*/ 	.byte	0x08
	.zero		1


	//   ....[62]....
        /*0434*/ 	.word	0x000006f0
        /*0438*/ 	.word	0x000000ff
        /*043c*/ 	.word	0x000378f8
        /*0440*/ 	.short	0x0100
        /*0442*/ 	.byte	0x08
	.zero		1


	//   ....[63]....
        /*0444*/ 	.word	0x00000700
        /*0448*/ 	.word	0x000000ff
        /*044c*/ 	.word	0x00037a20
        /*0450*/ 	.short	0x0100
        /*0452*/ 	.byte	0x08
	.zero		1


	//   ....[64]....
        /*0454*/ 	.word	0x00000710
        /*0458*/ 	.word	0x000000ff
        /*045c*/ 	.word	0x00037900
        /*0460*/ 	.short	0x0100
        /*0462*/ 	.byte	0x08
	.zero		1


	//   ....[65]....
        /*0464*/ 	.word	0x00000720
        /*0468*/ 	.word	0x000000ff
        /*046c*/ 	.word	0x00037a28
        /*0470*/ 	.short	0x0100
        /*0472*/ 	.byte	0x08
	.zero		1


	//   ....[66]....
        /*0474*/ 	.word	0x00000730
        /*0478*/ 	.word	0x000000ff
        /*047c*/ 	.word	0x00037908
        /*0480*/ 	.short	0x0100
        /*0482*/ 	.byte	0x08
	.zero		1


	//   ....[67]....
        /*0484*/ 	.word	0x00000740
        /*0488*/ 	.word	0x000000ff
        /*048c*/ 	.word	0x00037a30
        /*0490*/ 	.short	0x0100
        /*0492*/ 	.byte	0x08
	.zero		1


	//   ....[68]....
        /*0494*/ 	.word	0x00000750
        /*0498*/ 	.word	0x000000ff
        /*049c*/ 	.word	0x00037910
        /*04a0*/ 	.short	0x0100
        /*04a2*/ 	.byte	0x08
	.zero		1


	//   ....[69]....
        /*04a4*/ 	.word	0x00000760
        /*04a8*/ 	.word	0x000000ff
        /*04ac*/ 	.word	0x00037a38
        /*04b0*/ 	.short	0x0100
        /*04b2*/ 	.byte	0x08
	.zero		1


	//   ....[70]....
        /*04b4*/ 	.word	0x00000770
        /*04b8*/ 	.word	0x000000ff
        /*04bc*/ 	.word	0x00037918
        /*04c0*/ 	.short	0x0100
        /*04c2*/ 	.byte	0x08
	.zero		1


	//   ....[71]....
        /*04c4*/ 	.word	0x00000780
        /*04c8*/ 	.word	0x000000ff
        /*04cc*/ 	.word	0x00037a40
        /*04d0*/ 	.short	0x0100
        /*04d2*/ 	.byte	0x08
	.zero		1


	//   ....[72]....
        /*04d4*/ 	.word	0x00000790
        /*04d8*/ 	.word	0x000000ff
        /*04dc*/ 	.word	0x00037920
        /*04e0*/ 	.short	0x0100
        /*04e2*/ 	.byte	0x08
	.zero		1


	//   ....[73]....
        /*04e4*/ 	.word	0x000007a0
        /*04e8*/ 	.word	0x000000ff
        /*04ec*/ 	.word	0x00037a48
        /*04f0*/ 	.short	0x0100
        /*04f2*/ 	.byte	0x08
	.zero		1


	//   ....[74]....
        /*04f4*/ 	.word	0x00001160
        /*04f8*/ 	.word	0x0000000a
        /*04fc*/ 	.word	0x00037800
        /*0500*/ 	.short	0x010a
        /*0502*/ 	.byte	0x3f
	.zero		1


	//   ....[75]....
        /*0504*/ 	.word	0x00001450
        /*0508*/ 	.word	0x0000000c
        /*050c*/ 	.word	0x00037800
        /*0510*/ 	.short	0x010a
        /*0512*/ 	.byte	0x3f
	.zero		1


	//   ....[76]....
        /*0514*/ 	.word	0x000015a0
        /*0518*/ 	.word	0x0000000c
        /*051c*/ 	.word	0x00000000
        /*0520*/ 	.short	0x0101
        /*0522*/ 	.byte	0x3f
	.zero		1


	//   ....[77]....
        /*0524*/ 	.word	0x000017f0
        /*0528*/ 	.word	0x00000006
        /*052c*/ 	.word	0x00000000
        /*0530*/ 	.short	0x0101
        /*0532*/ 	.byte	0x3f
	.zero		1


	//   ....[78]....
        /*0534*/ 	.word	0x00006340
        /*0538*/ 	.word	0x00000013
        /*053c*/ 	.word	0x00037928
        /*0540*/ 	.short	0x010a
        /*0542*/ 	.byte	0x3f
	.zero		1


	//   ....[79]....
        /*0544*/ 	.word	0x00006b90
        /*0548*/ 	.word	0x00000002
        /*054c*/ 	.word	0x00000000
        /*0550*/ 	.short	0x010a
        /*0552*/ 	.byte	0x3f
	.zero		1


	//   ....[80]....
        /*0554*/ 	.word	0x00006c40
        /*0558*/ 	.word	0x00000002
        /*055c*/ 	.word	0x00000000
        /*0560*/ 	.short	0x010a
        /*0562*/ 	.byte	0x3f
	.zero		1


	//   ....[81]....
        /*0564*/ 	.word	0x00006cf0
        /*0568*/ 	.word	0x00000002
        /*056c*/ 	.word	0x00000000
        /*0570*/ 	.short	0x010a
        /*0572*/ 	.byte	0x3f
	.zero		1


	//   ....[82]....
        /*0574*/ 	.word	0x00006da0
        /*0578*/ 	.word	0x00000002
        /*057c*/ 	.word	0x00000000
        /*0580*/ 	.short	0x010a
        /*0582*/ 	.byte	0x3f
	.zero		1


	//   ....[83]....
        /*0584*/ 	.word	0x00006e50
        /*0588*/ 	.word	0x00000002
        /*058c*/ 	.word	0x00000000
        /*0590*/ 	.short	0x010a
        /*0592*/ 	.byte	0x3f
	.zero		1


	//   ....[84]....
        /*0594*/ 	.word	0x00006f00
        /*0598*/ 	.word	0x00000002
        /*059c*/ 	.word	0x00000000
        /*05a0*/ 	.short	0x010a
        /*05a2*/ 	.byte	0x3f
	.zero		1


	//   ....[85]....
        /*05a4*/ 	.word	0x00006fb0
        /*05a8*/ 	.word	0x00000002
        /*05ac*/ 	.word	0x00000000
        /*05b0*/ 	.short	0x010a
        /*05b2*/ 	.byte	0x3f
	.zero		1


	//   ....[86]....
        /*05b4*/ 	.word	0x00007060
        /*05b8*/ 	.word	0x00000002
        /*05bc*/ 	.word	0x00000000
        /*05c0*/ 	.short	0x010a
        /*05c2*/ 	.byte	0x3f
	.zero		1


	//   ....[87]....
        /*05c4*/ 	.word	0x00007110
        /*05c8*/ 	.word	0x00000002
        /*05cc*/ 	.word	0x00000000
        /*05d0*/ 	.short	0x010a
        /*05d2*/ 	.byte	0x3f
	.zero		1


	//   ....[88]....
        /*05d4*/ 	.word	0x000071c0
        /*05d8*/ 	.word	0x00000002
        /*05dc*/ 	.word	0x00000000
        /*05e0*/ 	.short	0x010a
        /*05e2*/ 	.byte	0x3f
	.zero		1


	//   ....[89]....
        /*05e4*/ 	.word	0x00007270
        /*05e8*/ 	.word	0x00000002
        /*05ec*/ 	.word	0x00000000
        /*05f0*/ 	.short	0x010a
        /*05f2*/ 	.byte	0x3f
	.zero		1


	//   ....[90]....
        /*05f4*/ 	.word	0x00007320
        /*05f8*/ 	.word	0x00000002
        /*05fc*/ 	.word	0x00000000
        /*0600*/ 	.short	0x010a
        /*0602*/ 	.byte	0x3f
	.zero		1


	//   ....[91]....
        /*0604*/ 	.word	0x000073d0
        /*0608*/ 	.word	0x00000002
        /*060c*/ 	.word	0x00000000
        /*0610*/ 	.short	0x010a
        /*0612*/ 	.byte	0x3f
	.zero		1


	//   ....[92]....
        /*0614*/ 	.word	0x00007480
        /*0618*/ 	.word	0x00000002
        /*061c*/ 	.word	0x00000000
        /*0620*/ 	.short	0x010a
        /*0622*/ 	.byte	0x3f
	.zero		1


	//   ....[93]....
        /*0624*/ 	.word	0x00007530
        /*0628*/ 	.word	0x00000002
        /*062c*/ 	.word	0x00000000
        /*0630*/ 	.short	0x010a
        /*0632*/ 	.byte	0x3f
	.zero		1


	//   ....[94]....
        /*0634*/ 	.word	0x000075e0
        /*0638*/ 	.word	0x00000002
        /*063c*/ 	.word	0x00000000
        /*0640*/ 	.short	0x010a
        /*0642*/ 	.byte	0x3f
	.zero		1


	//   ....[95]....
        /*0644*/ 	.word	0x00007690
        /*0648*/ 	.word	0x00000002
        /*064c*/ 	.word	0x00000000
        /*0650*/ 	.short	0x010a
        /*0652*/ 	.byte	0x3f
	.zero		1


	//   ....[96]....
        /*0654*/ 	.word	0x00007740
        /*0658*/ 	.word	0x00000002
        /*065c*/ 	.word	0x00000000
        /*0660*/ 	.short	0x010a
        /*0662*/ 	.byte	0x3f
	.zero		1


	//   ....[97]....
        /*0664*/ 	.word	0x000077f0
        /*0668*/ 	.word	0x00000002
        /*066c*/ 	.word	0x00000000
        /*0670*/ 	.short	0x010a
        /*0672*/ 	.byte	0x3f
	.zero		1


	//   ....[98]....
        /*0674*/ 	.word	0x000078a0
        /*0678*/ 	.word	0x00000002
        /*067c*/ 	.word	0x00000000
        /*0680*/ 	.short	0x010a
        /*0682*/ 	.byte	0x3f
	.zero		1


	//   ....[99]....
        /*0684*/ 	.word	0x00007950
        /*0688*/ 	.word	0x00000002
        /*068c*/ 	.word	0x00000000
        /*0690*/ 	.short	0x010a
        /*0692*/ 	.byte	0x3f
	.zero		1


	//   ....[100]....
        /*0694*/ 	.word	0x00007a00
        /*0698*/ 	.word	0x00000002
        /*069c*/ 	.word	0x00000000
        /*06a0*/ 	.short	0x010a
        /*06a2*/ 	.byte	0x3f
	.zero		1


	//   ....[101]....
        /*06a4*/ 	.word	0x00007ab0
        /*06a8*/ 	.word	0x00000002
        /*06ac*/ 	.word	0x00000000
        /*06b0*/ 	.short	0x010a
        /*06b2*/ 	.byte	0x3f
	.zero		1


	//   ....[102]....
        /*06b4*/ 	.word	0x00007b60
        /*06b8*/ 	.word	0x00000002
        /*06bc*/ 	.word	0x00000000
        /*06c0*/ 	.short	0x010a
        /*06c2*/ 	.byte	0x3f
	.zero		1


	//   ....[103]....
        /*06c4*/ 	.word	0x00007c10
        /*06c8*/ 	.word	0x00000002
        /*06cc*/ 	.word	0x00000000
        /*06d0*/ 	.short	0x010a
        /*06d2*/ 	.byte	0x3f
	.zero		1


	//   ....[104]....
        /*06d4*/ 	.word	0x00007cc0
        /*06d8*/ 	.word	0x00000002
        /*06dc*/ 	.word	0x00000000
        /*06e0*/ 	.short	0x010a
        /*06e2*/ 	.byte	0x3f
	.zero		1


	//   ....[105]....
        /*06e4*/ 	.word	0x00007d70
        /*06e8*/ 	.word	0x00000002
        /*06ec*/ 	.word	0x00000000
        /*06f0*/ 	.short	0x010a
        /*06f2*/ 	.byte	0x3f
	.zero		1


	//   ....[106]....
        /*06f4*/ 	.word	0x00007e20
        /*06f8*/ 	.word	0x00000002
        /*06fc*/ 	.word	0x00000000
        /*0700*/ 	.short	0x010a
        /*0702*/ 	.byte	0x3f
	.zero		1


	//   ....[107]....
        /*0704*/ 	.word	0x00007ed0
        /*0708*/ 	.word	0x00000002
        /*070c*/ 	.word	0x00000000
        /*0710*/ 	.short	0x010a
        /*0712*/ 	.byte	0x3f
	.zero		1


	//   ....[108]....
        /*0714*/ 	.word	0x00007f80
        /*0718*/ 	.word	0x00000002
        /*071c*/ 	.word	0x00000000
        /*0720*/ 	.short	0x010a
        /*0722*/ 	.byte	0x3f
	.zero		1


	//   ....[109]....
        /*0724*/ 	.word	0x00008030
        /*0728*/ 	.word	0x00000002
        /*072c*/ 	.word	0x00000000
        /*0730*/ 	.short	0x010a
        /*0732*/ 	.byte	0x3f
	.zero		1


	//   ....[110]....
        /*0734*/ 	.word	0x000080e0
        /*0738*/ 	.word	0x00000002
        /*073c*/ 	.word	0x00000000
        /*0740*/ 	.short	0x010a
        /*0742*/ 	.byte	0x3f
	.zero		1


	//   ....[111]....
        /*0744*/ 	.word	0x00008190
        /*0748*/ 	.word	0x00000002
        /*074c*/ 	.word	0x00000000
        /*0750*/ 	.short	0x010a
        /*0752*/ 	.byte	0x3f
	.zero		1


	//   ....[112]....
        /*0754*/ 	.word	0x00008240
        /*0758*/ 	.word	0x00000002
        /*075c*/ 	.word	0x00000000
        /*0760*/ 	.short	0x010a
        /*0762*/ 	.byte	0x3f
	.zero		1


	//   ....[113]....
        /*0764*/ 	.word	0x000082f0
        /*0768*/ 	.word	0x00000002
        /*076c*/ 	.word	0x00000000
        /*0770*/ 	.short	0x010a
        /*0772*/ 	.byte	0x3f
	.zero		1


	//   ....[114]....
        /*0774*/ 	.word	0x000083a0
        /*0778*/ 	.word	0x00000002
        /*077c*/ 	.word	0x00000000
        /*0780*/ 	.short	0x010a
        /*0782*/ 	.byte	0x3f
	.zero		1


	//   ....[115]....
        /*0784*/ 	.word	0x00008450
        /*0788*/ 	.word	0x00000003
        /*078c*/ 	.word	0x00000000
        /*0790*/ 	.short	0x010a
        /*0792*/ 	.byte	0x3f
	.zero		1


	//----- nvinfo : EIATTR_NUM_MBARRIERS
	.align		4
.L_26:
        /*0794*/ 	.byte	0x03, 0x38
        /*0796*/ 	.short	0x004a


	//----- nvinfo : EIATTR_EXIT_INSTR_OFFSETS
	.align		4
        /*0798*/ 	.byte	0x04, 0x1c
        /*079a*/ 	.short	(.L_28 - .L_27)


	//   ....[0]....
.L_27:
        /*079c*/ 	.word	0x00000e90


	//   ....[1]....
        /*07a0*/ 	.word	0x000018f0


	//   ....[2]....
        /*07a4*/ 	.word	0x000050a0


	//   ....[3]....
        /*07a8*/ 	.word	0x000050c0


	//   ....[4]....
        /*07ac*/ 	.word	0x00006100


	//   ....[5]....
        /*07b0*/ 	.word	0x00006120


	//   ....[6]....
        /*07b4*/ 	.word	0x00006140


	//   ....[7]....
        /*07b8*/ 	.word	0x00006a90


	//   ....[8]....
        /*07bc*/ 	.word	0x00008480


	//----- nvinfo : EIATTR_MAX_THREADS
	.align		4
.L_28:
        /*07c0*/ 	.byte	0x04, 0x05
        /*07c2*/ 	.short	(.L_30 - .L_29)
.L_29:
        /*07c4*/ 	.word	0x00000100
        /*07c8*/ 	.word	0x00000001
        /*07cc*/ 	.word	0x00000001


	//----- nvinfo : EIATTR_CRS_STACK_SIZE
	.align		4
.L_30:
        /*07d0*/ 	.byte	0x04, 0x1e
        /*07d2*/ 	.short	(.L_32 - .L_31)
.L_31:
        /*07d4*/ 	.word	0x00000000


	//----- nvinfo : EIATTR_CBANK_PARAM_SIZE
	.align		4
.L_32:
        /*07d8*/ 	.byte	0x03, 0x19
        /*07da*/ 	.short	0x0470


	//----- nvinfo : EIATTR_PARAM_CBANK
	.align		4
        /*07dc*/ 	.byte	0x04, 0x0a
        /*07de*/ 	.short	(.L_34 - .L_33)
	.align		4
.L_33:
        /*07e0*/ 	.word	index@(.nv.constant0._ZN7cutlass13device_kernelINS_4conv6kernel13ConvUniversalINS1_16ConvProblemShapeILNS1_8OperatorE0ELi3EEENS1_10collective14CollectiveConvINS1_46MainloopSm90TmaGmmaWarpSpecializedImplicitGemmILS5_0ELi37ELi3EN4cute5tupleIJNSA_1CILi2EEENSC_ILi1EEESE_EEENS1_36KernelImplicitTmaWarpSpecializedSm90ELi1EEENSB_IJNSC_ILi128EEENSC_ILi64EEENSB_IJNSC_ILi32EEEEEEEEENS_12float_e4m3_tESN_NSA_8TiledMMAINSA_8MMA_AtomIJNSA_4SM904GMMA30MMA_64x64x32_F32E4M3E4M3_SS_TNILNSR_7ScaleInE1ELST_1EEEEEENSA_6LayoutINSB_IJSE_SE_SE_EEENSB_IJNSC_ILi0EEESY_SY_EEEEENSB_IJNSA_10UnderscoreES11_S11_EEEEENS7_6detail26Sm90ImplicitGemmTileTraitsINSA_20SM90_TMA_LOAD_IM2COLENSA_14ComposedLayoutINSA_7SwizzleILi1ELi4ELi3EEENSA_18smem_ptr_flag_bitsILi8EEENSW_INSB_IJNSB_IJNSC_ILi8EEENSC_ILi16EEEEEENSB_IJSK_SE_EEENSB_IJSE_NSC_ILi37EEEEEEEEENSB_IJNSB_IJSK_NSC_ILi256EEEEEENSB_IJSE_SY_EEENSB_IJSY_NSC_ILi4096EEEEEEEEEEEEEvEENS15_INSA_23SM90_TMA_LOAD_MULTICASTENS17_IS19_S1B_NSW_INSB_IJNSB_IJS1C_S1C_EEES1F_S1H_EEENSB_IJS1K_S1L_NSB_IJSY_NSC_ILi2048EEEEEEEEEEEEEvEEEENS_8epilogue10collective6detail29Sm90TmaWarpSpecializedAdapterINS23_15DefaultEpilogueISN_NSB_IJNSB_IJllllEEESE_SY_EEES28_NS22_6thread17LinearCombinationISN_Li1EffLNS29_9ScaleType4KindE0ELNS_15FloatRoundStyleE2ESN_EENS_4gemm15EpilogueDefaultEEEEEvvEEEEvNT_6ParamsE)
        /*07e4*/ 	.short	0x0210
        /*07e6*/ 	.short	0x0470


	//----- nvinfo : EIATTR_SW_WAR
	.align		4
.L_34:
        /*07e8*/ 	.byte	0x04, 0x36
        /*07ea*/ 	.short	(.L_36 - .L_35)
.L_35:
        /*07ec*/ 	.word	0x00000008
.L_36:


//--------------------- .nv.callgraph             --------------------------
	.section	.nv.callgraph,"",@"SHT_CUDA_CALLGRAPH"
	.align	4
	.sectionentsize	8
	.align		4
        /*0000*/ 	.word	0x00000000
	.align		4
        /*0004*/ 	.word	0xffffffff
	.align		4
        /*0008*/ 	.word	0x00000000
	.align		4
        /*000c*/ 	.word	0xfffffffe
	.align		4
        /*0010*/ 	.word	0x00000000
	.align		4
        /*0014*/ 	.word	0xfffffffd
	.align		4
        /*0018*/ 	.word	0x00000000
	.align		4
        /*001c*/ 	.word	0xfffffffc


//--------------------- .nv.constant4             --------------------------
	.section	.nv.constant4,"a",@progbits
	.align	8
	.align		8
.nv.constant4:
        /*0000*/ 	.dword	_ZN39_INTERNAL_6d75d5fb_4_k_cu_69d67564_28444cuda3std3__45__cpo5beginE
	.align		8
        /*0008*/ 	.dword	_ZN39_INTERNAL_6d75d5fb_4_k_cu_69d67564_28444cuda3std3__45__cpo3endE
	.align		8
        /*0010*/ 	.dword	_ZN39_INTERNAL_6d75d5fb_4_k_cu_69d67564_28444cuda3std3__45__cpo6cbeginE
	.align		8
        /*0018*/ 	.dword	_ZN39_INTERNAL_6d75d5fb_4_k_cu_69d67564_28444cuda3std3__45__cpo4cendE
	.align		8
        /*0020*/ 	.dword	_ZN39_INTERNAL_6d75d5fb_4_k_cu_69d67564_28444cuda3std3__441_GLOBAL__N__6d75d5fb_4_k_cu_69d67564_28446ignoreE
	.align		8
        /*0028*/ 	.dword	_ZN39_INTERNAL_6d75d5fb_4_k_cu_69d67564_28444cuda3std3__419piecewise_constructE
	.align		8
        /*0030*/ 	.dword	_ZN39_INTERNAL_6d75d5fb_4_k_cu_69d67564_28444cuda3std3__48in_placeE
	.align		8
        /*0038*/ 	.dword	_ZN39_INTERNAL_6d75d5fb_4_k_cu_69d67564_28444cuda3std6ranges3__45__cpo4swapE
	.align		8
        /*0040*/ 	.dword	_ZN39_INTERNAL_6d75d5fb_4_k_cu_69d67564_28444cuda3std6ranges3__45__cpo9iter_moveE
	.align		8
        /*0048*/ 	.dword	_ZN39_INTERNAL_6d75d5fb_4_k_cu_69d67564_28444cute7productE
	.align		8
        /*0050*/ 	.dword	_ZN39_INTERNAL_6d75d5fb_4_k_cu_69d67564_28444cute1_E


//--------------------- .text._ZN7cutlass13device_kernelINS_4conv6kernel13ConvUniversalINS1_16ConvProblemShapeILNS1_8OperatorE0ELi3EEENS1_10collective14CollectiveConvINS1_46MainloopSm90TmaGmmaWarpSpecializedImplicitGemmILS5_0ELi37ELi3EN4cute5tupleIJNSA_1CILi2EEENSC_ILi1EEESE_EEENS1_36KernelImplicitTmaWarpSpecializedSm90ELi1EEENSB_IJNSC_ILi128EEENSC_ILi64EEENSB_IJNSC_ILi32EEEEEEEEENS_12float_e4m3_tESN_NSA_8TiledMMAINSA_8MMA_AtomIJNSA_4SM904GMMA30MMA_64x64x32_F32E4M3E4M3_SS_TNILNSR_7ScaleInE1ELST_1EEEEEENSA_6LayoutINSB_IJSE_SE_SE_EEENSB_IJNSC_ILi0EEESY_SY_EEEEENSB_IJNSA_10UnderscoreES11_S11_EEEEENS7_6detail26Sm90ImplicitGemmTileTraitsINSA_20SM90_TMA_LOAD_IM2COLENSA_14ComposedLayoutINSA_7SwizzleILi1ELi4ELi3EEENSA_18smem_ptr_flag_bitsILi8EEENSW_INSB_IJNSB_IJNSC_ILi8EEENSC_ILi16EEEEEENSB_IJSK_SE_EEENSB_IJSE_NSC_ILi37EEEEEEEEENSB_IJNSB_IJSK_NSC_ILi256EEEEEENSB_IJSE_SY_EEENSB_IJSY_NSC_ILi4096EEEEEEEEEEEEEvEENS15_INSA_23SM90_TMA_LOAD_MULTICASTENS17_IS19_S1B_NSW_INSB_IJNSB_IJS1C_S1C_EEES1F_S1H_EEENSB_IJS1K_S1L_NSB_IJSY_NSC_ILi2048EEEEEEEEEEEEEvEEEENS_8epilogue10collective6detail29Sm90TmaWarpSpecializedAdapterINS23_15DefaultEpilogueISN_NSB_IJNSB_IJllllEEESE_SY_EEES28_NS22_6thread17LinearCombinationISN_Li1EffLNS29_9ScaleType4KindE0ELNS_15FloatRoundStyleE2ESN_EENS_4gemm15EpilogueDefaultEEEEEvvEEEEvNT_6ParamsE --------------------------
	.section	.text._ZN7cutlass13device_kernelINS_4conv6kernel13ConvUniversalINS1_16ConvProblemShapeILNS1_8OperatorE0ELi3EEENS1_10collective14CollectiveConvINS1_46MainloopSm90TmaGmmaWarpSpecializedImplicitGemmILS5_0ELi37ELi3EN4cute5tupleIJNSA_1CILi2EEENSC_ILi1EEESE_EEENS1_36KernelImplicitTmaWarpSpecializedSm90ELi1EEENSB_IJNSC_ILi128EEENSC_ILi64EEENSB_IJNSC_ILi32EEEEEEEEENS_12float_e4m3_tESN_NSA_8TiledMMAINSA_8MMA_AtomIJNSA_4SM904GMMA30MMA_64x64x32_F32E4M3E4M3_SS_TNILNSR_7ScaleInE1ELST_1EEEEEENSA_6LayoutINSB_IJSE_SE_SE_EEENSB_IJNSC_ILi0EEESY_SY_EEEEENSB_IJNSA_10UnderscoreES11_S11_EEEEENS7_6detail26Sm90ImplicitGemmTileTraitsINSA_20SM90_TMA_LOAD_IM2COLENSA_14ComposedLayoutINSA_7SwizzleILi1ELi4ELi3EEENSA_18smem_ptr_flag_bitsILi8EEENSW_INSB_IJNSB_IJNSC_ILi8EEENSC_ILi16EEEEEENSB_IJSK_SE_EEENSB_IJSE_NSC_ILi37EEEEEEEEENSB_IJNSB_IJSK_NSC_ILi256EEEEEENSB_IJSE_SY_EEENSB_IJSY_NSC_ILi4096EEEEEEEEEEEEEvEENS15_INSA_23SM90_TMA_LOAD_MULTICASTENS17_IS19_S1B_NSW_INSB_IJNSB_IJS1C_S1C_EEES1F_S1H_EEENSB_IJS1K_S1L_NSB_IJSY_NSC_ILi2048EEEEEEEEEEEEEvEEEENS_8epilogue10collective6detail29Sm90TmaWarpSpecializedAdapterINS23_15DefaultEpilogueISN_NSB_IJNSB_IJllllEEESE_SY_EEES28_NS22_6thread17LinearCombinationISN_Li1EffLNS29_9ScaleType4KindE0ELNS_15FloatRoundStyleE2ESN_EENS_4gemm15EpilogueDefaultEEEEEvvEEEEvNT_6ParamsE,"ax",@progbits
	.align	128
.text._ZN7cutlass13device_kernelINS_4conv6kernel13ConvUniversalINS1_16ConvProblemShapeILNS1_8OperatorE0ELi3EEENS1_10collective14CollectiveConvINS1_46MainloopSm90TmaGmmaWarpSpecializedImplicitGemmILS5_0ELi37ELi3EN4cute5tupleIJNSA_1CILi2EEENSC_ILi1EEESE_EEENS1_36KernelImplicitTmaWarpSpecializedSm90ELi1EEENSB_IJNSC_ILi128EEENSC_ILi64EEENSB_IJNSC_ILi32EEEEEEEEENS_12float_e4m3_tESN_NSA_8TiledMMAINSA_8MMA_AtomIJNSA_4SM904GMMA30MMA_64x64x32_F32E4M3E4M3_SS_TNILNSR_7ScaleInE1ELST_1EEEEEENSA_6LayoutINSB_IJSE_SE_SE_EEENSB_IJNSC_ILi0EEESY_SY_EEEEENSB_IJNSA_10UnderscoreES11_S11_EEEEENS7_6detail26Sm90ImplicitGemmTileTraitsINSA_20SM90_TMA_LOAD_IM2COLENSA_14ComposedLayoutINSA_7SwizzleILi1ELi4ELi3EEENSA_18smem_ptr_flag_bitsILi8EEENSW_INSB_IJNSB_IJNSC_ILi8EEENSC_ILi16EEEEEENSB_IJSK_SE_EEENSB_IJSE_NSC_ILi37EEEEEEEEENSB_IJNSB_IJSK_NSC_ILi256EEEEEENSB_IJSE_SY_EEENSB_IJSY_NSC_ILi4096EEEEEEEEEEEEEvEENS15_INSA_23SM90_TMA_LOAD_MULTICASTENS17_IS19_S1B_NSW_INSB_IJNSB_IJS1C_S1C_EEES1F_S1H_EEENSB_IJS1K_S1L_NSB_IJSY_NSC_ILi2048EEEEEEEEEEEEEvEEEENS_8epilogue10collective6detail29Sm90TmaWarpSpecializedAdapterINS23_15DefaultEpilogueISN_NSB_IJNSB_IJllllEEESE_SY_EEES28_NS22_6thread17LinearCombinationISN_Li1EffLNS29_9ScaleType4KindE0ELNS_15FloatRoundStyleE2ESN_EENS_4gemm15EpilogueDefaultEEEEEvvEEEEvNT_6ParamsE:
        .type           _ZN7cutlass13device_kernelINS_4conv6kernel13ConvUniversalINS1_16ConvProblemShapeILNS1_8OperatorE0ELi3EEENS1_10collective14CollectiveConvINS1_46MainloopSm90TmaGmmaWarpSpecializedImplicitGemmILS5_0ELi37ELi3EN4cute5tupleIJNSA_1CILi2EEENSC_ILi1EEESE_EEENS1_36KernelImplicitTmaWarpSpecializedSm90ELi1EEENSB_IJNSC_ILi128EEENSC_ILi64EEENSB_IJNSC_ILi32EEEEEEEEENS_12float_e4m3_tESN_NSA_8TiledMMAINSA_8MMA_AtomIJNSA_4SM904GMMA30MMA_64x64x32_F32E4M3E4M3_SS_TNILNSR_7ScaleInE1ELST_1EEEEEENSA_6LayoutINSB_IJSE_SE_SE_EEENSB_IJNSC_ILi0EEESY_SY_EEEEENSB_IJNSA_10UnderscoreES11_S11_EEEEENS7_6detail26Sm90ImplicitGemmTileTraitsINSA_20SM90_TMA_LOAD_IM2COLENSA_14ComposedLayoutINSA_7SwizzleILi1ELi4ELi3EEENSA_18smem_ptr_flag_bitsILi8EEENSW_INSB_IJNSB_IJNSC_ILi8EEENSC_ILi16EEEEEENSB_IJSK_SE_EEENSB_IJSE_NSC_ILi37EEEEEEEEENSB_IJNSB_IJSK_NSC_ILi256EEEEEENSB_IJSE_SY_EEENSB_IJSY_NSC_ILi4096EEEEEEEEEEEEEvEENS15_INSA_23SM90_TMA_LOAD_MULTICASTENS17_IS19_S1B_NSW_INSB_IJNSB_IJS1C_S1C_EEES1F_S1H_EEENSB_IJS1K_S1L_NSB_IJSY_NSC_ILi2048EEEEEEEEEEEEEvEEEENS_8epilogue10collective6detail29Sm90TmaWarpSpecializedAdapterINS23_15DefaultEpilogueISN_NSB_IJNSB_IJllllEEESE_SY_EEES28_NS22_6thread17LinearCombinationISN_Li1EffLNS29_9ScaleType4KindE0ELNS_15FloatRoundStyleE2ESN_EENS_4gemm15EpilogueDefaultEEEEEvvEEEEvNT_6ParamsE,@function
        .size           _ZN7cutlass13device_kernelINS_4conv6kernel13ConvUniversalINS1_16ConvProblemShapeILNS1_8OperatorE0ELi3EEENS1_10collective14CollectiveConvINS1_46MainloopSm90TmaGmmaWarpSpecializedImplicitGemmILS5_0ELi37ELi3EN4cute5tupleIJNSA_1CILi2EEENSC_ILi1EEESE_EEENS1_36KernelImplicitTmaWarpSpecializedSm90ELi1EEENSB_IJNSC_ILi128EEENSC_ILi64EEENSB_IJNSC_ILi32EEEEEEEEENS_12float_e4m3_tESN_NSA_8TiledMMAINSA_8MMA_AtomIJNSA_4SM904GMMA30MMA_64x64x32_F32E4M3E4M3_SS_TNILNSR_7ScaleInE1ELST_1EEEEEENSA_6LayoutINSB_IJSE_SE_SE_EEENSB_IJNSC_ILi0EEESY_SY_EEEEENSB_IJNSA_10UnderscoreES11_S11_EEEEENS7_6detail26Sm90ImplicitGemmTileTraitsINSA_20SM90_TMA_LOAD_IM2COLENSA_14ComposedLayoutINSA_7SwizzleILi1ELi4ELi3EEENSA_18smem_ptr_flag_bitsILi8EEENSW_INSB_IJNSB_IJNSC_ILi8EEENSC_ILi16EEEEEENSB_IJSK_SE_EEENSB_IJSE_NSC_ILi37EEEEEEEEENSB_IJNSB_IJSK_NSC_ILi256EEEEEENSB_IJSE_SY_EEENSB_IJSY_NSC_ILi4096EEEEEEEEEEEEEvEENS15_INSA_23SM90_TMA_LOAD_MULTICASTENS17_IS19_S1B_NSW_INSB_IJNSB_IJS1C_S1C_EEES1F_S1H_EEENSB_IJS1K_S1L_NSB_IJSY_NSC_ILi2048EEEEEEEEEEEEEvEEEENS_8epilogue10collective6detail29Sm90TmaWarpSpecializedAdapterINS23_15DefaultEpilogueISN_NSB_IJNSB_IJllllEEESE_SY_EEES28_NS22_6thread17LinearCombinationISN_Li1EffLNS29_9ScaleType4KindE0ELNS_15FloatRoundStyleE2ESN_EENS_4gemm15EpilogueDefaultEEEEEvvEEEEvNT_6ParamsE,(.L_x_203 - _ZN7cutlass13device_kernelINS_4conv6kernel13ConvUniversalINS1_16ConvProblemShapeILNS1_8OperatorE0ELi3EEENS1_10collective14CollectiveConvINS1_46MainloopSm90TmaGmmaWarpSpecializedImplicitGemmILS5_0ELi37ELi3EN4cute5tupleIJNSA_1CILi2EEENSC_ILi1EEESE_EEENS1_36KernelImplicitTmaWarpSpecializedSm90ELi1EEENSB_IJNSC_ILi128EEENSC_ILi64EEENSB_IJNSC_ILi32EEEEEEEEENS_12float_e4m3_tESN_NSA_8TiledMMAINSA_8MMA_AtomIJNSA_4SM904GMMA30MMA_64x64x32_F32E4M3E4M3_SS_TNILNSR_7ScaleInE1ELST_1EEEEEENSA_6LayoutINSB_IJSE_SE_SE_EEENSB_IJNSC_ILi0EEESY_SY_EEEEENSB_IJNSA_10UnderscoreES11_S11_EEEEENS7_6detail26Sm90ImplicitGemmTileTraitsINSA_20SM90_TMA_LOAD_IM2COLENSA_14ComposedLayoutINSA_7SwizzleILi1ELi4ELi3EEENSA_18smem_ptr_flag_bitsILi8EEENSW_INSB_IJNSB_IJNSC_ILi8EEENSC_ILi16EEEEEENSB_IJSK_SE_EEENSB_IJSE_NSC_ILi37EEEEEEEEENSB_IJNSB_IJSK_NSC_ILi256EEEEEENSB_IJSE_SY_EEENSB_IJSY_NSC_ILi4096EEEEEEEEEEEEEvEENS15_INSA_23SM90_TMA_LOAD_MULTICASTENS17_IS19_S1B_NSW_INSB_IJNSB_IJS1C_S1C_EEES1F_S1H_EEENSB_IJS1K_S1L_NSB_IJSY_NSC_ILi2048EEEEEEEEEEEEEvEEEENS_8epilogue10collective6detail29Sm90TmaWarpSpecializedAdapterINS23_15DefaultEpilogueISN_NSB_IJNSB_IJllllEEESE_SY_EEES28_NS22_6thread17LinearCombinationISN_Li1EffLNS29_9ScaleType4KindE0ELNS_15FloatRoundStyleE2ESN_EENS_4gemm15EpilogueDefaultEEEEEvvEEEEvNT_6ParamsE)
        .other          _ZN7cutlass13device_kernelINS_4conv6kernel13ConvUniversalINS1_16ConvProblemShapeILNS1_8OperatorE0ELi3EEENS1_10collective14CollectiveConvINS1_46MainloopSm90TmaGmmaWarpSpecializedImplicitGemmILS5_0ELi37ELi3EN4cute5tupleIJNSA_1CILi2EEENSC_ILi1EEESE_EEENS1_36KernelImplicitTmaWarpSpecializedSm90ELi1EEENSB_IJNSC_ILi128EEENSC_ILi64EEENSB_IJNSC_ILi32EEEEEEEEENS_12float_e4m3_tESN_NSA_8TiledMMAINSA_8MMA_AtomIJNSA_4SM904GMMA30MMA_64x64x32_F32E4M3E4M3_SS_TNILNSR_7ScaleInE1ELST_1EEEEEENSA_6LayoutINSB_IJSE_SE_SE_EEENSB_IJNSC_ILi0EEESY_SY_EEEEENSB_IJNSA_10UnderscoreES11_S11_EEEEENS7_6detail26Sm90ImplicitGemmTileTraitsINSA_20SM90_TMA_LOAD_IM2COLENSA_14ComposedLayoutINSA_7SwizzleILi1ELi4ELi3EEENSA_18smem_ptr_flag_bitsILi8EEENSW_INSB_IJNSB_IJNSC_ILi8EEENSC_ILi16EEEEEENSB_IJSK_SE_EEENSB_IJSE_NSC_ILi37EEEEEEEEENSB_IJNSB_IJSK_NSC_ILi256EEEEEENSB_IJSE_SY_EEENSB_IJSY_NSC_ILi4096EEEEEEEEEEEEEvEENS15_INSA_23SM90_TMA_LOAD_MULTICASTENS17_IS19_S1B_NSW_INSB_IJNSB_IJS1C_S1C_EEES1F_S1H_EEENSB_IJS1K_S1L_NSB_IJSY_NSC_ILi2048EEEEEEEEEEEEEvEEEENS_8epilogue10collective6detail29Sm90TmaWarpSpecializedAdapterINS23_15DefaultEpilogueISN_NSB_IJNSB_IJllllEEESE_SY_EEES28_NS22_6thread17LinearCombinationISN_Li1EffLNS29_9ScaleType4KindE0ELNS_15FloatRoundStyleE2ESN_EENS_4gemm15EpilogueDefaultEEEEEvvEEEEvNT_6ParamsE,@"STO_CUDA_ENTRY STV_DEFAULT"
_ZN7cutlass13device_kernelINS_4conv6kernel13ConvUniversalINS1_16ConvProblemShapeILNS1_8OperatorE0ELi3EEENS1_10collective14CollectiveConvINS1_46MainloopSm90TmaGmmaWarpSpecializedImplicitGemmILS5_0ELi37ELi3EN4cute5tupleIJNSA_1CILi2EEENSC_ILi1EEESE_EEENS1_36KernelImplicitTmaWarpSpecializedSm90ELi1EEENSB_IJNSC_ILi128EEENSC_ILi64EEENSB_IJNSC_ILi32EEEEEEEEENS_12float_e4m3_tESN_NSA_8TiledMMAINSA_8MMA_AtomIJNSA_4SM904GMMA30MMA_64x64x32_F32E4M3E4M3_SS_TNILNSR_7ScaleInE1ELST_1EEEEEENSA_6LayoutINSB_IJSE_SE_SE_EEENSB_IJNSC_ILi0EEESY_SY_EEEEENSB_IJNSA_10UnderscoreES11_S11_EEEEENS7_6detail26Sm90ImplicitGemmTileTraitsINSA_20SM90_TMA_LOAD_IM2COLENSA_14ComposedLayoutINSA_7SwizzleILi1ELi4ELi3EEENSA_18smem_ptr_flag_bitsILi8EEENSW_INSB_IJNSB_IJNSC_ILi8EEENSC_ILi16EEEEEENSB_IJSK_SE_EEENSB_IJSE_NSC_ILi37EEEEEEEEENSB_IJNSB_IJSK_NSC_ILi256EEEEEENSB_IJSE_SY_EEENSB_IJSY_NSC_ILi4096EEEEEEEEEEEEEvEENS15_INSA_23SM90_TMA_LOAD_MULTICASTENS17_IS19_S1B_NSW_INSB_IJNSB_IJS1C_S1C_EEES1F_S1H_EEENSB_IJS1K_S1L_NSB_IJSY_NSC_ILi2048EEEEEEEEEEEEEvEEEENS_8epilogue10collective6detail29Sm90TmaWarpSpecializedAdapterINS23_15DefaultEpilogueISN_NSB_IJNSB_IJllllEEESE_SY_EEES28_NS22_6thread17LinearCombinationISN_Li1EffLNS29_9ScaleType4KindE0ELNS_15FloatRoundStyleE2ESN_EENS_4gemm15EpilogueDefaultEEEEEvvEEEEvNT_6ParamsE:
[----:B------:R-:W-:Y:S01]  /*0000*/  LDC R1, c[0x0][0x28] ;  /* 0x00000a00ff017b82 */ /* 0x000fe20000000800 */
[----:B------:R-:W0:Y:S01]  /*0010*/  S2R R12, SR_TID.X ;  /* 0x00000000000c7919 */ /* 0x000e220000002100 */
[----:B------:R-:W-:Y:S01]  /*0020*/  ELECT P0, URZ, PT ;  /* 0x00000000003f782f */ /* 0x000fe20003800000 */
[----:B------:R-:W-:Y:S01]  /*0030*/  BSSY B0, `(.L_x_0) ;  /* 0x0000010000007945 */ /* 0x000fe20003800000 */
[----:B------:R-:W1:Y:S01]  /*0040*/  S2R R13, SR_CTAID.X ;  /* 0x00000000000d7919 */ /* 0x000e620000002500 */
[--C-:B0-----:R-:W-:Y:S02]  /*0050*/  SHF.R.U32.HI R0, RZ, 0x5, R12.reuse ;  /* 0x00000005ff007819 */ /* 0x101fe4000001160c */
[----:B------:R-:W-:-:S03]  /*0060*/  SHF.R.U32.HI R3, RZ, 0x7, R12 ;  /* 0x00000007ff037819 */ /* 0x000fc6000001160c */
[----:B------:R-:W0:Y:S04]  /*0070*/  SHFL.IDX PT, R2, R0, RZ, 0x1f ;  /* 0x00001fff00027589 */ /* 0x000e2800000e0000 */
[----:B------:R2:W3:Y:S01]  /*0080*/  SHFL.IDX PT, R11, R3, RZ, 0x1f ;  /* 0x00001fff030b7589 */ /* 0x0004e200000e0000 */
[----:B0-----:R-:W-:-:S13]  /*0090*/  ISETP.NE.OR P0, PT, R2, RZ, !P0 ;  /* 0x000000ff0200720c */ /* 0x001fda0004705670 */
[----:B-123--:R-:W-:Y:S05]  /*00a0*/  @P0 BRA `(.L_x_1) ;  /* 0x0000000000200947 */ /* 0x00efea0003800000 */
[----:B------:R-:W-:Y:S02]  /*00b0*/  ULDC.64 UR4, c[0x0][0x198] ;  /* 0x0000660000047ab9 */ /* 0x000fe40000000a00 */
[----:B------:R-:W-:Y:S02]  /*00c0*/  UIADD3 UR6, UP0, UR4, 0xf0, URZ ;  /* 0x000000f004067890 */ /* 0x000fe4000ff1e03f */
[----:B------:R-:W-:Y:S02]  /*00d0*/  UIADD3 UR4, UP1, UR4, 0x270, URZ ;  /* 0x0000027004047890 */ /* 0x000fe4000ff3e03f */
[----:B------:R-:W-:Y:S02]  /*00e0*/  UIADD3.X UR7, URZ, UR5, URZ, UP0, !UPT ;  /* 0x000000053f077290 */ /* 0x000fe400087fe43f */
[----:B------:R-:W-:-:S07]  /*00f0*/  UIADD3.X UR5, URZ, UR5, URZ, UP1, !UPT ;  /* 0x000000053f057290 */ /* 0x000fce0008ffe43f */
[----:B------:R0:W-:Y:S02]  /*0100*/  UTMACCTL.PF [UR6] ;  /* 0x00000000060079b9 */ /* 0x0001e40008040000 */
[----:B------:R0:W-:Y:S02]  /*0110*/  UTMACCTL.PF [UR4] ;  /* 0x00000000040079b9 */ /* 0x0001e40008040000 */
[----:B0-----:R-:W-:Y:S01]  /*0120*/  NOP ;  /* 0x0000000000007918 */ /* 0x001fe20000000000 */
.L_x_1:
[----:B------:R-:W-:Y:S05]  /*0130*/  BSYNC B0 ;  /* 0x0000000000007941 */ /* 0x000fea0003800000 */
.L_x_0:
[----:B------:R-:W0:Y:S01]  /*0140*/  SHFL.IDX PT, R0, R0, RZ, 0x1f ;  /* 0x00001fff00007589 */ /* 0x000e2200000e0000 */
[----:B------:R-:W-:Y:S02]  /*0150*/  SHF.R.S32.HI R3, RZ, 0x1f, R12 ;  /* 0x0000001fff037819 */ /* 0x000fe4000001140c */
[----:B------:R-:W-:Y:S01]  /*0160*/  I2FP.F32.U32 R8, R13 ;  /* 0x0000000d00087245 */ /* 0x000fe20000201000 */
[----:B------:R-:W1:Y:S01]  /*0170*/  S2R R15, SR_CTAID.Y ;  /* 0x00000000000f7919 */ /* 0x000e620000002600 */
[----:B------:R-:W-:-:S04]  /*0180*/  LEA.HI R3, R3, R12, RZ, 0x7 ;  /* 0x0000000c03037211 */ /* 0x000fc800078f38ff */
[----:B------:R-:W-:-:S05]  /*0190*/  LOP3.LUT R3, R3, 0xffffff80, RZ, 0xc0, !PT ;  /* 0xffffff8003037812 */ /* 0x000fca00078ec0ff */
[----:B------:R-:W-:-:S05]  /*01a0*/  IMAD.IADD R3, R12, 0x1, -R3 ;  /* 0x000000010c037824 */ /* 0x000fca00078e0a03 */
[----:B------:R-:W-:-:S04]  /*01b0*/  SHF.R.S32.HI R4, RZ, 0x1f, R3 ;  /* 0x0000001fff047819 */ /* 0x000fc80000011403 */
[----:B------:R-:W-:Y:S02]  /*01c0*/  LEA.HI R5, R4, R3, RZ, 0x3 ;  /* 0x0000000304057211 */ /* 0x000fe400078f18ff */
[----:B0-----:R-:W-:Y:S02]  /*01d0*/  ISETP.NE.AND P0, PT, R0, RZ, PT ;  /* 0x000000ff0000720c */ /* 0x001fe40003f05270 */
[--C-:B------:R-:W-:Y:S02]  /*01e0*/  SHF.R.S32.HI R6, RZ, 0x3, R5.reuse ;  /* 0x00000003ff067819 */ /* 0x100fe40000011405 */
[----:B------:R-:W-:Y:S02]  /*01f0*/  SHF.R.S32.HI R5, RZ, 0x1f, R5 ;  /* 0x0000001fff057819 */ /* 0x000fe40000011405 */
[----:B------:R-:W-:-:S07]  /*0200*/  SHF.R.S32.HI R7, RZ, 0x1f, R0 ;  /* 0x0000001fff077819 */ /* 0x000fce0000011400 */
[----:B-1----:R-:W-:Y:S05]  /*0210*/  @P0 BRA `(.L_x_2) ;  /* 0x00000004006c0947 */ /* 0x002fea0003800000 */
[----:B------:R-:W-:Y:S01]  /*0220*/  ELECT P0, URZ, PT ;  /* 0x00000000003f782f */ /* 0x000fe20003800000 */
[----:B------:R-:W-:-:S12]  /*0230*/  BSSY B0, `(.L_x_2) ;  /* 0x0000059000007945 */ /* 0x000fd80003800000 */
[----:B------:R-:W-:Y:S05]  /*0240*/  @!P0 BRA `(.L_x_3) ;  /* 0x00000004005c8947 */ /* 0x000fea0003800000 */
[----:B------:R-:W0:Y:S01]  /*0250*/  S2UR UR8, SR_CgaCtaId ;  /* 0x00000000000879c3 */ /* 0x000e220000008800 */
[----:B------:R-:W-:Y:S01]  /*0260*/  UMOV UR4, 0x400 ;  /* 0x0000040000047882 */ /* 0x000fe20000000000 */
[----:B------:R-:W-:Y:S01]  /*0270*/  UMOV UR5, 0x1 ;  /* 0x0000000100057882 */ /* 0x000fe20000000000 */
[----:B------:R-:W-:Y:S02]  /*0280*/  UMOV UR6, 0x2 ;  /* 0x0000000200067882 */ /* 0x000fe40000000000 */
[----:B------:R-:W-:-:S04]  /*0290*/  UIADD3 UR6, -UR6, 0x100000, URZ ;  /* 0x0010000006067890 */ /* 0x000fc8000fffe13f */
[----:B------:R-:W-:Y:S02]  /*02a0*/  USHF.L.U32 UR7, UR6, 0xb, URZ ;  /* 0x0000000b06077899 */ /* 0x000fe4000800063f */
[----:B------:R-:W-:Y:S02]  /*02b0*/  USHF.L.U32 UR6, UR6, 0x1, URZ ;  /* 0x0000000106067899 */ /* 0x000fe4000800063f */
[----:B0-----:R-:W-:Y:S02]  /*02c0*/  ULEA UR8, UR8, UR4, 0x18 ;  /* 0x0000000408087291 */ /* 0x001fe4000f8ec03f */
[----:B------:R-:W-:-:S04]  /*02d0*/  UIADD3 UR4, -UR5, 0x100000, URZ ;  /* 0x0010000005047890 */ /* 0x000fc8000fffe13f */
[----:B------:R-:W-:Y:S02]  /*02e0*/  USHF.L.U32 UR5, UR4, 0xb, URZ ;  /* 0x0000000b04057899 */ /* 0x000fe4000800063f */
[----:B------:R-:W-:Y:S01]  /*02f0*/  USHF.L.U32 UR4, UR4, 0x1, URZ ;  /* 0x0000000104047899 */ /* 0x000fe2000800063f */
[----:B------:R-:W0:Y:S11]  /*0300*/  FENCE.VIEW.ASYNC.S ;  /* 0x00000000000073c6 */ /* 0x000e360000000000 */
[----:B0-----:R0:W1:Y:S01]  /*0310*/  SYNCS.EXCH.64 URZ, [UR8+0x37800], UR4 ;  /* 0x03780004083f75b2 */ /* 0x0010620008000100 */
[----:B------:R0:W2:Y:S01]  /*0320*/  SYNCS.EXCH.64 URZ, [UR8+0x37928], UR6 ;  /* 0x03792806083f75b2 */ /* 0x0000a20008000100 */
[----:B------:R0:W3:Y:S01]  /*0330*/  SYNCS.EXCH.64 URZ, [UR8+0x37808], UR4 ;  /* 0x03780804083f75b2 */ /* 0x0000e20008000100 */
[----:B------:R0:W4:Y:S01]  /*0340*/  SYNCS.EXCH.64 URZ, [UR8+0x37930], UR6 ;  /* 0x03793006083f75b2 */ /* 0x0001220008000100 */
[----:B------:R0:W0:Y:S01]  /*0350*/  SYNCS.EXCH.64 URZ, [UR8+0x37810], UR4 ;  /* 0x03781004083f75b2 */ /* 0x0000220008000100 */
        /* <DEDUP_REMOVED lines=69> */
[----:B-1234-:R-:W-:Y:S01]  /*07b0*/  NOP ;  /* 0x0000000000007918 */ /* 0x01efe20000000000 */
.L_x_3:
[----:B0-----:R-:W-:Y:S05]  /*07c0*/  BSYNC B0 ;  /* 0x0000000000007941 */ /* 0x001fea0003800000 */
.L_x_2:
[----:B------:R-:W-:Y:S01]  /*07d0*/  ULDC UR4, c[0x0][0x150] ;  /* 0x0000540000047ab9 */ /* 0x000fe20000000800 */
[----:B------:R-:W-:Y:S01]  /*07e0*/  LEA.HI R5, R5, R6, RZ, 0x2 ;  /* 0x0000000605057211 */ /* 0x000fe200078f10ff */
[----:B------:R-:W-:Y:S01]  /*07f0*/  FMUL R8, R8, UR4 ;  /* 0x0000000408087c20 */ /* 0x000fe20008400000 */
[----:B------:R-:W-:Y:S01]  /*0800*/  LEA.HI R7, R7, R0, RZ, 0x2 ;  /* 0x0000000007077211 */ /* 0x000fe200078f10ff */
[----:B------:R-:W-:Y:S01]  /*0810*/  ULDC UR4, c[0x0][0x154] ;  /* 0x0000550000047ab9 */ /* 0x000fe20000000800 */
[----:B------:R-:W-:Y:S01]  /*0820*/  LOP3.LUT R5, R5, 0xfffffffc, RZ, 0xc0, !PT ;  /* 0xfffffffc05057812 */ /* 0x000fe200078ec0ff */
[----:B------:R-:W0:Y:S01]  /*0830*/  LDC R14, c[0x0][0x140] ;  /* 0x00005000ff0e7b82 */ /* 0x000e220000000800 */
[----:B------:R-:W-:Y:S01]  /*0840*/  LOP3.LUT R7, R7, 0x3ffffffc, RZ, 0xc0, !PT ;  /* 0x3ffffffc07077812 */ /* 0x000fe200078ec0ff */
[----:B------:R-:W1:Y:S01]  /*0850*/  F2I.U32.TRUNC.NTZ R8, R8 ;  /* 0x0000000800087305 */ /* 0x000e62000020f000 */
[----:B------:R-:W-:Y:S01]  /*0860*/  LOP3.LUT P0, RZ, R3, 0x7, RZ, 0xc0, !PT ;  /* 0x0000000703ff7812 */ /* 0x000fe2000780c0ff */
[----:B------:R-:W-:Y:S01]  /*0870*/  IMAD.IADD R5, R6, 0x1, -R5 ;  /* 0x0000000106057824 */ /* 0x000fe200078e0a05 */
[----:B------:R-:W-:Y:S01]  /*0880*/  ISETP.NE.AND P3, PT, R11, 0x1, PT ;  /* 0x000000010b00780c */ /* 0x000fe20003f65270 */
[----:B------:R-:W-:Y:S01]  /*0890*/  IMAD.IADD R0, R0, 0x1, -R7 ;  /* 0x0000000100007824 */ /* 0x000fe200078e0a07 */
[----:B------:R-:W-:Y:S01]  /*08a0*/  I2FP.F32.U32 R7, R15 ;  /* 0x0000000f00077245 */ /* 0x000fe20000201000 */
[----:B------:R-:W-:Y:S01]  /*08b0*/  NOP ;  /* 0x0000000000007918 */ /* 0x000fe20000000000 */
[----:B------:R-:W-:Y:S01]  /*08c0*/  NOP ;  /* 0x0000000000007918 */ /* 0x000fe20000000000 */
[----:B------:R-:W-:-:S02]  /*08d0*/  IMAD R6, R0, 0x4, R5 ;  /* 0x0000000400067824 */ /* 0x000fc400078e0205 */
[----:B------:R-:W-:Y:S01]  /*08e0*/  FMUL R9, R7, UR4 ;  /* 0x0000000407097c20 */ /* 0x000fe20008400000 */
[----:B------:R-:W-:Y:S01]  /*08f0*/  ULDC UR4, c[0x0][0x144] ;  /* 0x0000510000047ab9 */ /* 0x000fe20000000800 */
[C---:B------:R-:W-:Y:S01]  /*0900*/  IMAD.SHL.U32 R7, R6.reuse, 0x4, RZ ;  /* 0x0000000406077824 */ /* 0x040fe200078e00ff */
[----:B------:R-:W-:Y:S01]  /*0910*/  LEA.HI R0, R6, R6, RZ, 0x1 ;  /* 0x0000000606007211 */ /* 0x000fe200078f08ff */
[----:B-1----:R-:W-:Y:S02]  /*0920*/  IMAD.MOV R10, RZ, RZ, -R8 ;  /* 0x000000ffff0a7224 */ /* 0x002fe400078e0a08 */
[----:B------:R-:W1:Y:S01]  /*0930*/  F2I.U32.TRUNC.NTZ R9, R9 ;  /* 0x0000000900097305 */ /* 0x000e62000020f000 */
[----:B------:R-:W-:Y:S01]  /*0940*/  LOP3.LUT R5, R0, 0xfffffffe, RZ, 0xc0, !PT ;  /* 0xfffffffe00057812 */ /* 0x000fe200078ec0ff */
[----:B------:R-:W-:Y:S01]  /*0950*/  IMAD R0, R10, UR4, R13 ;  /* 0x000000040a007c24 */ /* 0x000fe2000f8e020d */
[----:B------:R-:W-:-:S03]  /*0960*/  ULDC UR4, c[0x0][0x148] ;  /* 0x0000520000047ab9 */ /* 0x000fc60000000800 */
[----:B------:R-:W-:Y:S01]  /*0970*/  IMAD.IADD R5, R6, 0x1, -R5 ;  /* 0x0000000106057824 */ /* 0x000fe200078e0a05 */
[----:B0-----:R-:W-:-:S04]  /*0980*/  ISETP.EQ.U32.AND P1, PT, R14, 0x1, PT ;  /* 0x000000010e00780c */ /* 0x001fc80003f22070 */
[----:B------:R-:W-:Y:S02]  /*0990*/  ISETP.NE.AND P4, PT, R5, R0, PT ;  /* 0x000000000500720c */ /* 0x000fe40003f85270 */
[----:B------:R-:W-:-:S04]  /*09a0*/  SHF.R.S32.HI R5, RZ, 0x1f, R2 ;  /* 0x0000001fff057819 */ /* 0x000fc80000011402 */
[----:B------:R-:W-:Y:S02]  /*09b0*/  LEA.HI R0, R5, R2, RZ, 0x2 ;  /* 0x0000000205007211 */ /* 0x000fe400078f10ff */
[----:B------:R-:W-:Y:S01]  /*09c0*/  LOP3.LUT R5, R6, 0xc, R7, 0x78, !PT ;  /* 0x0000000c06057812 */ /* 0x000fe200078e7807 */
[----:B-1----:R-:W-:Y:S01]  /*09d0*/  IMAD.MOV R6, RZ, RZ, -R9 ;  /* 0x000000ffff067224 */ /* 0x002fe200078e0a09 */
[----:B------:R-:W-:Y:S02]  /*09e0*/  LOP3.LUT R7, R0, 0xfffffffc, RZ, 0xc0, !PT ;  /* 0xfffffffc00077812 */ /* 0x000fe400078ec0ff */
[C---:B------:R-:W-:Y:S01]  /*09f0*/  ISETP.LT.U32.AND P0, PT, R5.reuse, 0x2, !P0 ;  /* 0x000000020500780c */ /* 0x040fe20004701070 */
[----:B------:R-:W-:Y:S01]  /*0a00*/  IMAD R9, R6, UR4, R15 ;  /* 0x0000000406097c24 */ /* 0x000fe2000f8e020f */
[----:B------:R-:W-:Y:S01]  /*0a10*/  @P4 LEA.HI R0, R5, R5, RZ, 0x1 ;  /* 0x0000000505004211 */ /* 0x000fe200078f08ff */
[----:B------:R-:W-:Y:S02]  /*0a20*/  IMAD.IADD R10, R2, 0x1, -R7 ;  /* 0x00000001020a7824 */ /* 0x000fe400078e0a07 */
[----:B------:R-:W-:Y:S01]  /*0a30*/  IMAD.MOV.U32 R7, RZ, RZ, 0x1 ;  /* 0x00000001ff077424 */ /* 0x000fe200078e00ff */
[----:B------:R-:W-:-:S02]  /*0a40*/  @P4 SHF.R.S32.HI R0, RZ, 0x1, R0 ;  /* 0x00000001ff004819 */ /* 0x000fc40000011400 */
[----:B------:R-:W-:Y:S02]  /*0a50*/  LOP3.LUT P2, RZ, R11, R10, RZ, 0xfc, !PT ;  /* 0x0000000a0bff7212 */ /* 0x000fe4000784fcff */
[----:B------:R-:W-:Y:S02]  /*0a60*/  @P4 ISETP.NE.AND P5, PT, R0, R9, PT ;  /* 0x000000090000420c */ /* 0x000fe40003fa5270 */
[----:B------:R-:W-:Y:S02]  /*0a70*/  SEL R6, RZ, 0x1, P2 ;  /* 0x00000001ff067807 */ /* 0x000fe40001000000 */
[----:B------:R-:W-:Y:S02]  /*0a80*/  SEL R0, RZ, 0x1, !P0 ;  /* 0x00000001ff007807 */ /* 0x000fe40004000000 */
[----:B------:R-:W-:Y:S02]  /*0a90*/  @P4 SEL R7, RZ, 0x1, P5 ;  /* 0x00000001ff074807 */ /* 0x000fe40002800000 */
[----:B------:R-:W-:-:S02]  /*0aa0*/  SEL R6, R6, 0x2, P3 ;  /* 0x0000000206067807 */ /* 0x000fc40001800000 */
[----:B------:R-:W-:Y:S01]  /*0ab0*/  LOP3.LUT R7, R7, R0, RZ, 0xc0, !PT ;  /* 0x0000000007077212 */ /* 0x000fe200078ec0ff */
[----:B------:R-:W-:Y:S06]  /*0ac0*/  @!P1 BRA `(.L_x_4) ;  /* 0x0000000000089947 */ /* 0x000fec0003800000 */
[----:B------:R-:W-:Y:S01]  /*0ad0*/  UCGABAR_ARV ;  /* 0x00000000000079c7 */ /* 0x000fe20008000000 */
[----:B------:R-:W-:Y:S05]  /*0ae0*/  BRA `(.L_x_5) ;  /* 0x0000000000047947 */ /* 0x000fea0003800000 */
.L_x_4:
[----:B------:R-:W-:Y:S01]  /*0af0*/  NOP ;  /* 0x0000000000007918 */ /* 0x000fe20000000000 */
.L_x_5:
[----:B------:R-:W-:Y:S01]  /*0b00*/  ULDC.64 UR4, c[0x0][0x618] ;  /* 0x0001860000047ab9 */ /* 0x000fe20000000a00 */
[----:B------:R-:W-:Y:S01]  /*0b10*/  ULDC.64 UR12, c[0x0][0x208] ;  /* 0x00008200000c7ab9 */ /* 0x000fe20000000a00 */
[----:B------:R-:W-:-:S04]  /*0b20*/  ISETP.NE.U32.AND P0, PT, RZ, UR4, PT ;  /* 0x00000004ff007c0c */ /* 0x000fc8000bf05070 */
[----:B------:R-:W-:-:S13]  /*0b30*/  ISETP.NE.AND.EX P0, PT, RZ, UR5, PT, P0 ;  /* 0x00000005ff007c0c */ /* 0x000fda000bf05300 */
[----:B------:R-:W-:Y:S05]  /*0b40*/  @!P0 BRA `(.L_x_6) ;  /* 0x00000000001c8947 */ /* 0x000fea0003800000 */
[----:B------:R-:W0:Y:S02]  /*0b50*/  LDC.64 R8, c[0x0][0x618] ;  /* 0x00018600ff087b82 */ /* 0x000e240000000a00 */
[----:B0-----:R-:W2:Y:S02]  /*0b60*/  LDG.E.64 R8, desc[UR12][R8.64] ;  /* 0x0000000c08087981 */ /* 0x001ea4000c1e1b00 */
[----:B--2---:R-:W-:-:S04]  /*0b70*/  ISETP.NE.U32.AND P0, PT, R8, RZ, PT ;  /* 0x000000ff0800720c */ /* 0x004fc80003f05070 */
[----:B------:R-:W-:-:S13]  /*0b80*/  ISETP.NE.AND.EX P0, PT, R9, RZ, PT, P0 ;  /* 0x000000ff0900720c */ /* 0x000fda0003f05300 */
[----:B------:R-:W-:Y:S05]  /*0b90*/  @!P0 BRA `(.L_x_6) ;  /* 0x0000000000088947 */ /* 0x000fea0003800000 */
[----:B------:R0:W5:Y:S01]  /*0ba0*/  LD.E R2, desc[UR12][R8.64] ;  /* 0x0000000c08027980 */ /* 0x000162000c101900 */
[----:B------:R-:W-:Y:S05]  /*0bb0*/  BRA `(.L_x_7) ;  /* 0x0000000000207947 */ /* 0x000fea0003800000 */
.L_x_6:
[----:B------:R-:W-:Y:S02]  /*0bc0*/  ULDC.64 UR4, c[0x0][0x608] ;  /* 0x0001820000047ab9 */ /* 0x000fe40000000a00 */
[----:B------:R-:W-:-:S04]  /*0bd0*/  ISETP.NE.U32.AND P0, PT, RZ, UR4, PT ;  /* 0x00000004ff007c0c */ /* 0x000fc8000bf05070 */
[----:B------:R-:W-:-:S13]  /*0be0*/  ISETP.NE.AND.EX P0, PT, RZ, UR5, PT, P0 ;  /* 0x00000005ff007c0c */ /* 0x000fda000bf05300 */
[----:B------:R-:W-:Y:S05]  /*0bf0*/  @!P0 BRA `(.L_x_8) ;  /* 0x00000000000c8947 */ /* 0x000fea0003800000 */
[----:B------:R-:W0:Y:S02]  /*0c00*/  LDC.64 R8, c[0x0][0x608] ;  /* 0x00018200ff087b82 */ /* 0x000e240000000a00 */
[----:B0-----:R1:W5:Y:S01]  /*0c10*/  LDG.E R2, desc[UR12][R8.64] ;  /* 0x0000000c08027981 */ /* 0x001362000c1e1900 */
[----:B------:R-:W-:Y:S05]  /*0c20*/  BRA `(.L_x_7) ;  /* 0x0000000000047947 */ /* 0x000fea0003800000 */
.L_x_8:
[----:B------:R-:W2:Y:S02]  /*0c30*/  LDC R2, c[0x0][0x600] ;  /* 0x00018000ff027b82 */ /* 0x000ea40000000800 */
.L_x_7:
[----:B------:R-:W-:Y:S02]  /*0c40*/  ULDC.64 UR4, c[0x0][0x620] ;  /* 0x0001880000047ab9 */ /* 0x000fe40000000a00 */
[----:B------:R-:W-:-:S04]  /*0c50*/  ISETP.NE.U32.AND P0, PT, RZ, UR4, PT ;  /* 0x00000004ff007c0c */ /* 0x000fc8000bf05070 */
[----:B------:R-:W-:-:S13]  /*0c60*/  ISETP.NE.AND.EX P0, PT, RZ, UR5, PT, P0 ;  /* 0x00000005ff007c0c */ /* 0x000fda000bf05300 */
[----:B------:R-:W-:Y:S05]  /*0c70*/  @!P0 BRA `(.L_x_9) ;  /* 0x00000000001c8947 */ /* 0x000fea0003800000 */
[----:B01----:R-:W0:Y:S02]  /*0c80*/  LDC.64 R8, c[0x0][0x620] ;  /* 0x00018800ff087b82 */ /* 0x003e240000000a00 */
[----:B0-----:R-:W3:Y:S02]  /*0c90*/  LDG.E.64 R8, desc[UR12][R8.64] ;  /* 0x0000000c08087981 */ /* 0x001ee4000c1e1b00 */
[----:B---3--:R-:W-:-:S04]  /*0ca0*/  ISETP.NE.U32.AND P0, PT, R8, RZ, PT ;  /* 0x000000ff0800720c */ /* 0x008fc80003f05070 */
[----:B------:R-:W-:-:S13]  /*0cb0*/  ISETP.NE.AND.EX P0, PT, R9, RZ, PT, P0 ;  /* 0x000000ff0900720c */ /* 0x000fda0003f05300 */
[----:B------:R-:W-:Y:S05]  /*0cc0*/  @!P0 BRA `(.L_x_9) ;  /* 0x0000000000088947 */ /* 0x000fea0003800000 */
[----:B------:R0:W5:Y:S01]  /*0cd0*/  LD.E R0, desc[UR12][R8.64] ;  /* 0x0000000c08007980 */ /* 0x000162000c101900 */
[----:B------:R-:W-:Y:S05]  /*0ce0*/  BRA `(.L_x_10) ;  /* 0x0000000000207947 */ /* 0x000fea0003800000 */
.L_x_9:
[----:B------:R-:W-:Y:S02]  /*0cf0*/  ULDC.64 UR4, c[0x0][0x610] ;  /* 0x0001840000047ab9 */ /* 0x000fe40000000a00 */
[----:B------:R-:W-:-:S04]  /*0d00*/  ISETP.NE.U32.AND P0, PT, RZ, UR4, PT ;  /* 0x00000004ff007c0c */ /* 0x000fc8000bf05070 */
[----:B------:R-:W-:-:S13]  /*0d10*/  ISETP.NE.AND.EX P0, PT, RZ, UR5, PT, P0 ;  /* 0x00000005ff007c0c */ /* 0x000fda000bf05300 */
[----:B------:R-:W-:Y:S05]  /*0d20*/  @!P0 BRA `(.L_x_11) ;  /* 0x00000000000c8947 */ /* 0x000fea0003800000 */
[----:B01----:R-:W0:Y:S02]  /*0d30*/  LDC.64 R8, c[0x0][0x610] ;  /* 0x00018400ff087b82 */ /* 0x003e240000000a00 */
[----:B0-----:R1:W5:Y:S01]  /*0d40*/  LDG.E R0, desc[UR12][R8.64] ;  /* 0x0000000c08007981 */ /* 0x001362000c1e1900 */
[----:B------:R-:W-:Y:S05]  /*0d50*/  BRA `(.L_x_10) ;  /* 0x0000000000047947 */ /* 0x000fea0003800000 */
.L_x_11:
[----:B------:R-:W3:Y:S02]  /*0d60*/  LDC R0, c[0x0][0x604] ;  /* 0x00018100ff007b82 */ /* 0x000ee40000000800 */
.L_x_10:
[----:B01----:R-:W0:Y:S01]  /*0d70*/  LDC R8, c[0x0][0x3e8] ;  /* 0x0000fa00ff087b82 */ /* 0x003e220000000800 */
[----:B------:R-:W-:Y:S01]  /*0d80*/  ULDC UR4, c[0x0][0x3dc] ;  /* 0x0000f70000047ab9 */ /* 0x000fe20000000800 */
[----:B------:R-:W-:Y:S01]  /*0d90*/  ULDC.64 UR6, c[0x0][0x3e0] ;  /* 0x0000f80000067ab9 */ /* 0x000fe20000000a00 */
[----:B------:R-:W-:Y:S02]  /*0da0*/  UIADD3 UR4, UR4, 0x1f, URZ ;  /* 0x0000001f04047890 */ /* 0x000fe4000fffe03f */
[----:B------:R-:W-:Y:S02]  /*0db0*/  UIMAD UR6, UR7, UR6, URZ ;  /* 0x00000006070672a4 */ /* 0x000fe4000f8e023f */
[----:B------:R-:W-:-:S04]  /*0dc0*/  USHF.R.S32.HI UR5, URZ, 0x1f, UR4 ;  /* 0x0000001f3f057899 */ /* 0x000fc80008011404 */
[----:B------:R-:W-:-:S04]  /*0dd0*/  ULEA.HI UR5, UR5, UR4, URZ, 0x5 ;  /* 0x0000000405057291 */ /* 0x000fc8000f8f283f */
[----:B------:R-:W-:Y:S01]  /*0de0*/  USHF.R.S32.HI UR15, URZ, 0x5, UR5 ;  /* 0x000000053f0f7899 */ /* 0x000fe20008011405 */
[----:B0-----:R-:W-:-:S05]  /*0df0*/  IMAD R8, R8, UR6, RZ ;  /* 0x0000000608087c24 */ /* 0x001fca000f8e02ff */
[----:B------:R-:W-:Y:S01]  /*0e00*/  IMAD R8, R8, UR15, RZ ;  /* 0x0000000f08087c24 */ /* 0x000fe2000f8e02ff */
[----:B------:R-:W-:Y:S06]  /*0e10*/  @!P1 BRA `(.L_x_12) ;  /* 0x00000000000c9947 */ /* 0x000fec0003800000 */
[----:B------:R-:W-:Y:S01]  /*0e20*/  UCGABAR_WAIT ;  /* 0x0000000000007dc7 */ /* 0x000fe20008000000 */
[----:B------:R-:W-:Y:S01]  /*0e30*/  CCTL.IVALL ;  /* 0x00000000ff00798f */ /* 0x000fe20002000000 */
[----:B------:R-:W-:Y:S05]  /*0e40*/  BRA `(.L_x_13) ;  /* 0x0000000000047947 */ /* 0x000fea0003800000 */
.L_x_12:
[----:B------:R-:W-:Y:S06]  /*0e50*/  BAR.SYNC.DEFER_BLOCKING 0x0 ;  /* 0x0000000000007b1d */ /* 0x000fec0000010000 */
.L_x_13:
[----:B------:R-:W-:-:S13]  /*0e60*/  ISETP.NE.AND P0, PT, R11, RZ, PT ;  /* 0x000000ff0b00720c */ /* 0x000fda0003f05270 */
[----:B------:R-:W-:Y:S05]  /*0e70*/  @!P0 BRA `(.L_x_14) ;  /* 0x0000005000ac8947 */ /* 0x000fea0003800000 */
[----:B------:R-:W-:-:S13]  /*0e80*/  ISETP.NE.AND P0, PT, R11, 0x1, PT ;  /* 0x000000010b00780c */ /* 0x000fda0003f05270 */
[----:B------:R-:W-:Y:S05]  /*0e90*/  @P0 EXIT ;  /* 0x000000000000094d */ /* 0x000fea0003800000 */
[----:B------:R-:W-:Y:S01]  /*0ea0*/  ISETP.GE.AND P0, PT, R8, 0x1, PT ;  /* 0x000000010800780c */ /* 0x000fe20003f06270 */
[----:B------:R-:W-:Y:S01]  /*0eb0*/  UMOV UR4, URZ ;  /* 0x0000003f00047c82 */ /* 0x000fe20008000000 */
[----:B------:R-:W-:Y:S02]  /*0ec0*/  CS2R R54, SRZ ;  /* 0x0000000000367805 */ /* 0x000fe4000001ff00 */
[----:B------:R-:W-:Y:S02]  /*0ed0*/  CS2R R56, SRZ ;  /* 0x0000000000387805 */ /* 0x000fe4000001ff00 */
[----:B------:R-:W-:Y:S02]  /*0ee0*/  CS2R R58, SRZ ;  /* 0x00000000003a7805 */ /* 0x000fe4000001ff00 */
[----:B------:R-:W-:Y:S02]  /*0ef0*/  CS2R R60, SRZ ;  /* 0x00000000003c7805 */ /* 0x000fe4000001ff00 */
[----:B------:R-:W-:-:S02]  /*0f00*/  CS2R R62, SRZ ;  /* 0x00000000003e7805 */ /* 0x000fc4000001ff00 */
[----:B------:R-:W-:Y:S02]  /*0f10*/  CS2R R64, SRZ ;  /* 0x0000000000407805 */ /* 0x000fe4000001ff00 */
        /* <DEDUP_REMOVED lines=25> */
[----:B------:R-:W-:Y:S01]  /*10b0*/  CS2R R52, SRZ ;  /* 0x0000000000347805 */ /* 0x000fe2000001ff00 */
[----:B------:R-:W-:Y:S06]  /*10c0*/  @!P0 BRA `(.L_x_15) ;  /* 0x0000000000748947 */ /* 0x000fec0003800000 */
[----:B------:R-:W-:-:S04]  /*10d0*/  LOP3.LUT R9, R6, 0x1, RZ, 0xfc, !PT ;  /* 0x0000000106097812 */ /* 0x000fc800078efcff */
[----:B------:R-:W-:-:S13]  /*10e0*/  ISETP.NE.AND P1, PT, R9, 0x3, PT ;  /* 0x000000030900780c */ /* 0x000fda0003f25270 */
[----:B------:R-:W-:Y:S05]  /*10f0*/  @!P1 BRA `(.L_x_16) ;  /* 0x0000000000049947 */ /* 0x000fea0003800000 */
[----:B------:R-:W-:Y:S01]  /*1100*/  BPT.TRAP 0x1 ;  /* 0x000000040000795c */ /* 0x000fe20000300000 */
.L_x_16:
[----:B------:R-:W0:Y:S01]  /*1110*/  S2UR UR5, SR_CgaCtaId ;  /* 0x00000000000579c3 */ /* 0x000e220000008800 */
[----:B------:R-:W-:Y:S01]  /*1120*/  SHF.L.U32 R9, RZ, 0x1f, RZ ;  /* 0x0000001fff097819 */ /* 0x000fe200000006ff */
[----:B------:R-:W-:Y:S02]  /*1130*/  UMOV UR4, 0x400 ;  /* 0x0000040000047882 */ /* 0x000fe40000000000 */
[----:B0-----:R-:W-:-:S12]  /*1140*/  ULEA UR4, UR5, UR4, 0x18 ;  /* 0x0000000405047291 */ /* 0x001fd8000f8ec03f */
.L_x_17:
[----:B0-----:R-:W-:-:S04]  /*1150*/  IMAD.U32 R10, RZ, RZ, UR4 ;  /* 0x00000004ff0a7e24 */ /* 0x001fc8000f8e00ff */
[----:B------:R0:W1:Y:S03]  /*1160*/  SYNCS.PHASECHK.TRANS64.TRYWAIT P1, [R10+URZ+0x37800], R9 ;  /* 0x037800090a0075a7 */ /* 0x000066000802017f */
[----:B-1----:R-:W-:Y:S05]  /*1170*/  @!P1 NANOSLEEP.SYNCS 0x989680 ;  /* 0x009896800000995d */ /* 0x002fea0003900000 */
[----:B------:R-:W1:Y:S02]  /*1180*/  @!P1 SYNCS.PHASECHK.TRANS64 P1, [R10+URZ+0x37800], R9 ;  /* 0x037800090a0095a7 */ /* 0x000e64000802007f */
[----:B-1----:R-:W-:Y:S05]  /*1190*/  @!P1 BRA `(.L_x_17) ;  /* 0xfffffffc00ec9947 */ /* 0x002fea000383ffff */
[----:B------:R-:W-:Y:S01]  /*11a0*/  UIADD3 UR5, UR4, 0x25000, URZ ;  /* 0x0002500004057890 */ /* 0x000fe2000fffe03f */
[----:B------:R-:W-:Y:S01]  /*11b0*/  WARPGROUP.ARRIVE ;  /* 0x00000000000079c5 */ /* 0x000fe20000000000 */
[----:B------:R-:W-:Y:S02]  /*11c0*/  USHF.R.U32.HI UR4, URZ, 0x4, UR4 ;  /* 0x000000043f047899 */ /* 0x000fe40008011604 */
[----:B------:R-:W-:Y:S02]  /*11d0*/  USHF.R.U32.HI UR5, URZ, 0x4, UR5 ;  /* 0x000000043f057899 */ /* 0x000fe40008011605 */
[----:B------:R-:W-:Y:S02]  /*11e0*/  ULOP3.LUT UR4, UR4, 0x3fff, URZ, 0xc0, !UPT ;  /* 0x00003fff04047892 */ /* 0x000fe4000f8ec03f */
[----:B------:R-:W-:Y:S02]  /*11f0*/  ULOP3.LUT UR5, UR5, 0x3fff, URZ, 0xc0, !UPT ;  /* 0x00003fff05057892 */ /* 0x000fe4000f8ec03f */
[----:B------:R-:W-:-:S02]  /*1200*/  ULOP3.LUT UR4, UR4, 0x10000, URZ, 0xfc, !UPT ;  /* 0x0001000004047892 */ /* 0x000fc4000f8efc3f */
[----:B------:R-:W-:Y:S02]  /*1210*/  ULOP3.LUT UR6, UR5, 0x10000, URZ, 0xfc, !UPT ;  /* 0x0001000005067892 */ /* 0x000fe4000f8efc3f */
[----:B------:R-:W-:Y:S01]  /*1220*/  UIADD3 UR8, UR4, 0x80, URZ ;  /* 0x0000008004087890 */ /* 0x000fe2000fffe03f */
[----:B------:R-:W-:Y:S01]  /*1230*/  UMOV UR5, 0xc0000010 ;  /* 0xc000001000057882 */ /* 0x000fe20000000000 */
[----:B------:R-:W-:-:S05]  /*1240*/  UMOV UR7, 0xc0000010 ;  /* 0xc000001000077882 */ /* 0x000fca0000000000 */
[----:B------:R-:W-:Y:S01]  /*1250*/  QGMMA.64x64x32.F32.E4M3.E4M3 R56, gdesc[UR4], RZ, !UPT ;  /* 0x00e00000043879f3 */ /* 0x000fe2000c7008ff */
[----:B------:R-:W-:Y:S01]  /*1260*/  UMOV UR4, UR8 ;  /* 0x0000000800047c82 */ /* 0x000fe20008000000 */
[----:B------:R-:W-:Y:S02]  /*1270*/  UMOV UR5, 0xc0000010 ;  /* 0xc000001000057882 */ /* 0x000fe40000000000 */
[----:B------:R-:W-:Y:S01]  /*1280*/  QGMMA.64x64x32.F32.E4M3.E4M3 R24, gdesc[UR4], RZ, !UPT, gsb0 ;  /* 0x00e00000041879f3 */ /* 0x000fe2000c0008ff */
[----:B------:R-:W-:-:S05]  /*1290*/  UMOV UR4, 0x1 ;  /* 0x0000000100047882 */ /* 0x000fca0000000000 */
.L_x_15:
[----:B0-----:R-:W-:-:S05]  /*12a0*/  VIMNMX R9, R8, 0x1, PT ;  /* 0x0000000108097848 */ /* 0x001fca0003fe0100 */
[----:B------:R-:W-:-:S05]  /*12b0*/  IMAD.IADD R9, R8, 0x1, -R9 ;  /* 0x0000000108097824 */ /* 0x000fca00078e0a09 */
[----:B------:R-:W-:-:S13]  /*12c0*/  ISETP.GE.AND P1, PT, R9, 0x1, PT ;  /* 0x000000010900780c */ /* 0x000fda0003f26270 */
[----:B------:R-:W-:Y:S05]  /*12d0*/  @!P1 BRA `(.L_x_18) ;  /* 0x0000000000f09947 */ /* 0x000fea0003800000 */
[----:B------:R-:W0:Y:S01]  /*12e0*/  S2UR UR6, SR_CgaCtaId ;  /* 0x00000000000679c3 */ /* 0x000e220000008800 */
[----:B------:R-:W-:Y:S01]  /*12f0*/  UMOV UR5, 0x400 ;  /* 0x0000040000057882 */ /* 0x000fe20000000000 */
[----:B------:R-:W-:Y:S01]  /*1300*/  LOP3.LUT R10, RZ, R8, RZ, 0x33, !PT ;  /* 0x00000008ff0a7212 */ /* 0x000fe200078e33ff */
[----:B------:R-:W-:Y:S01]  /*1310*/  IMAD.MOV.U32 R13, RZ, RZ, RZ ;  /* 0x000000ffff0d7224 */ /* 0x000fe200078e00ff */
[----:B------:R-:W-:Y:S01]  /*1320*/  LOP3.LUT R14, R6, 0x1, RZ, 0xfc, !PT ;  /* 0x00000001060e7812 */ /* 0x000fe200078efcff */
[----:B------:R-:W-:Y:S01]  /*1330*/  UISETP.NE.U32.AND UP0, UPT, UR4, URZ, UPT ;  /* 0x0000003f0400728c */ /* 0x000fe2000bf05070 */
[----:B------:R-:W-:Y:S01]  /*1340*/  VIMNMX R11, R10, -0x2, !PT ;  /* 0xfffffffe0a0b7848 */ /* 0x000fe20007fe0100 */
[----:B------:R-:W-:-:S03]  /*1350*/  IMAD.MOV.U32 R10, RZ, RZ, RZ ;  /* 0x000000ffff0a7224 */ /* 0x000fc600078e00ff */
[----:B------:R-:W-:Y:S01]  /*1360*/  IADD3 R8, R11, 0x2, R8 ;  /* 0x000000020b087810 */ /* 0x000fe20007ffe008 */
[----:B0-----:R-:W-:-:S04]  /*1370*/  ULEA UR6, UR6, UR5, 0x18 ;  /* 0x0000000506067291 */ /* 0x001fc8000f8ec03f */
[----:B------:R-:W-:Y:S02]  /*1380*/  UIADD3 UR5, UR6, 0x25000, URZ ;  /* 0x0002500006057890 */ /* 0x000fe4000fffe03f */
[----:B------:R-:W-:Y:S02]  /*1390*/  USHF.R.U32.HI UR7, URZ, 0x4, UR6 ;  /* 0x000000043f077899 */ /* 0x000fe40008011606 */
[----:B------:R-:W-:Y:S02]  /*13a0*/  USHF.R.U32.HI UR5, URZ, 0x4, UR5 ;  /* 0x000000043f057899 */ /* 0x000fe40008011605 */
[----:B------:R-:W-:Y:S02]  /*13b0*/  ULOP3.LUT UR7, UR7, 0x3fff, URZ, 0xc0, !UPT ;  /* 0x00003fff07077892 */ /* 0x000fe4000f8ec03f */
[----:B------:R-:W-:Y:S02]  /*13c0*/  ULOP3.LUT UR5, UR5, 0x3fff, URZ, 0xc0, !UPT ;  /* 0x00003fff05057892 */ /* 0x000fe4000f8ec03f */
[----:B------:R-:W-:-:S02]  /*13d0*/  ULOP3.LUT UR14, UR7, 0x10000, URZ, 0xfc, !UPT ;  /* 0x00010000070e7892 */ /* 0x000fc4000f8efc3f */
[----:B------:R-:W-:-:S12]  /*13e0*/  ULOP3.LUT UR7, UR5, 0x10000, URZ, 0xfc, !UPT ;  /* 0x0001000005077892 */ /* 0x000fd8000f8efc3f */
.L_x_23:
[----:B------:R-:W-:-:S13]  /*13f0*/  ISETP.NE.AND P2, PT, R14, 0x3, PT ;  /* 0x000000030e00780c */ /* 0x000fda0003f45270 */
[----:B------:R-:W-:Y:S05]  /*1400*/  @!P2 BRA `(.L_x_19) ;  /* 0x000000000004a947 */ /* 0x000fea0003800000 */
[----:B------:R-:W-:Y:S01]  /*1410*/  BPT.TRAP 0x1 ;  /* 0x000000040000795c */ /* 0x000fe20000300000 */
.L_x_19:
[----:B------:R-:W-:Y:S01]  /*1420*/  SHF.L.U32 R11, R13, 0x1f, RZ ;  /* 0x0000001f0d0b7819 */ /* 0x000fe200000006ff */
[----:B------:R-:W-:-:S12]  /*1430*/  ULEA UR5, UR4, UR6, 0x3 ;  /* 0x0000000604057291 */ /* 0x000fd8000f8e183f */
.L_x_20:
[----:B0-----:R-:W-:-:S04]  /*1440*/  IMAD.U32 R12, RZ, RZ, UR5 ;  /* 0x00000005ff0c7e24 */ /* 0x001fc8000f8e00ff */
[----:B------:R0:W1:Y:S03]  /*1450*/  SYNCS.PHASECHK.TRANS64.TRYWAIT P1, [R12+URZ+0x37800], R11 ;  /* 0x0378000b0c0075a7 */ /* 0x000066000802017f */
[----:B-1----:R-:W-:Y:S05]  /*1460*/  @!P1 NANOSLEEP.SYNCS 0x989680 ;  /* 0x009896800000995d */ /* 0x002fea0003900000 */
[----:B------:R-:W1:Y:S02]  /*1470*/  @!P1 SYNCS.PHASECHK.TRANS64 P1, [R12+URZ+0x37800], R11 ;  /* 0x0378000b0c0095a7 */ /* 0x000e64000802007f */
[----:B-1----:R-:W-:Y:S05]  /*1480*/  @!P1 BRA `(.L_x_20) ;  /* 0xfffffffc00ec9947 */ /* 0x002fea000383ffff */
[----:B------:R-:W-:Y:S01]  /*1490*/  ULEA UR8, UR4, UR14, 0x8 ;  /* 0x0000000e04087291 */ /* 0x000fe2000f8e403f */
[----:B------:R-:W-:Y:S01]  /*14a0*/  WARPGROUP.ARRIVE ;  /* 0x00000000000079c5 */ /* 0x000fe20000000000 */
[----:B------:R-:W-:Y:S02]  /*14b0*/  ULEA UR10, UR4, UR7, 0x7 ;  /* 0x00000007040a7291 */ /* 0x000fe4000f8e383f */
[----:B------:R-:W-:Y:S01]  /*14c0*/  UIADD3 UR5, UR8, 0x80, URZ ;  /* 0x0000008008057890 */ /* 0x000fe2000fffe03f */
[----:B------:R-:W-:Y:S01]  /*14d0*/  UMOV UR11, 0xc0000010 ;  /* 0xc0000010000b7882 */ /* 0x000fe20000000000 */
[----:B------:R-:W-:-:S05]  /*14e0*/  UMOV UR9, 0xc0000010 ;  /* 0xc000001000097882 */ /* 0x000fca0000000000 */
[----:B------:R-:W-:Y:S01]  /*14f0*/  QGMMA.64x64x32.F32.E4M3.E4M3 R56, gdesc[UR8], R56, UP0 ;  /* 0x00e00000083879f3 */ /* 0x000fe2000bf00838 */
[----:B------:R-:W-:Y:S01]  /*1500*/  UMOV UR8, UR5 ;  /* 0x0000000500087c82 */ /* 0x000fe20008000000 */
[----:B------:R-:W-:Y:S02]  /*1510*/  UMOV UR9, 0xc0000010 ;  /* 0xc000001000097882 */ /* 0x000fe40000000000 */
[----:B------:R-:W-:Y:S03]  /*1520*/  QGMMA.64x64x32.F32.E4M3.E4M3 R24, gdesc[UR8], R24, UP0, gsb0 ;  /* 0x00e00000081879f3 */ /* 0x000fe6000b800818 */
[----:B------:R-:W-:Y:S02]  /*1530*/  WARPGROUP.DEPBAR.LE gsb0, 0x1 ;  /* 0x00008000000079c5 */ /* 0x000fe40000010100 */
[----:B------:R-:W-:Y:S05]  /*1540*/  @!P2 BRA `(.L_x_21) ;  /* 0x000000000004a947 */ /* 0x000fea0003800000 */
[----:B------:R-:W-:Y:S01]  /*1550*/  BPT.TRAP 0x1 ;  /* 0x000000040000795c */ /* 0x000fe20000300000 */
.L_x_21:
[----:B------:R-:W-:-:S13]  /*1560*/  ISETP.NE.AND P1, PT, R7, RZ, PT ;  /* 0x000000ff0700720c */ /* 0x000fda0003f25270 */
[----:B0-----:R-:W-:-:S05]  /*1570*/  @P1 LEA R11, R10, UR6, 0x3 ;  /* 0x000000060a0b1c11 */ /* 0x001fca000f8e18ff */
[----:B------:R-:W-:-:S05]  /*1580*/  @P1 VIADD R12, R11, 0x37928 ;  /* 0x000379280b0c1836 */ /* 0x000fca0000000000 */
[----:B------:R-:W-:-:S04]  /*1590*/  @P1 PRMT R12, R5, 0x654, R12 ;  /* 0x00000654050c1816 */ /* 0x000fc8000000000c */
[----:B------:R0:W-:Y:S01]  /*15a0*/  @P1 SYNCS.ARRIVE.TRANS64.RED.A1T0 RZ, [R12+URZ], RZ ;  /* 0x000000ff0cff19a7 */ /* 0x0001e2000810043f */
[----:B------:R-:W-:-:S13]  /*15b0*/  ISETP.GT.U32.AND P1, PT, R6, 0x1, PT ;  /* 0x000000010600780c */ /* 0x000fda0003f24070 */
[----:B0-----:R-:W-:Y:S05]  /*15c0*/  @P1 BRA `(.L_x_22) ;  /* 0x0000000000041947 */ /* 0x001fea0003800000 */
[----:B------:R-:W-:Y:S01]  /*15d0*/  BPT.TRAP 0x1 ;  /* 0x000000040000795c */ /* 0x000fe20000300000 */
.L_x_22:
[----:B------:R-:W-:Y:S01]  /*15e0*/  VIADD R8, R8, 0xffffffff ;  /* 0xffffffff08087836 */ /* 0x000fe20000000000 */
[----:B------:R-:W-:Y:S01]  /*15f0*/  UIADD3 UR4, UR4, 0x1, URZ ;  /* 0x0000000104047890 */ /* 0x000fe2000fffe03f */
[----:B------:R-:W-:-:S03]  /*1600*/  VIADD R10, R10, 0x1 ;  /* 0x000000010a0a7836 */ /* 0x000fc60000000000 */
[----:B------:R-:W-:Y:S01]  /*1610*/  ISETP.GT.AND P2, PT, R8, 0x1, PT ;  /* 0x000000010800780c */ /* 0x000fe20003f44270 */
[----:B------:R-:W-:Y:S01]  /*1620*/  UISETP.NE.AND UP0, UPT, UR4, 0x25, UPT ;  /* 0x000000250400788c */ /* 0x000fe2000bf05270 */
[----:B------:R-:W-:-:S03]  /*1630*/  ISETP.NE.AND P1, PT, R10, 0x25, PT ;  /* 0x000000250a00780c */ /* 0x000fc60003f25270 */
[----:B------:R-:W-:Y:S01]  /*1640*/  USEL UR5, URZ, 0x1, UP0 ;  /* 0x000000013f057887 */ /* 0x000fe20008000000 */
[----:B------:R-:W-:Y:S01]  /*1650*/  SEL R10, R10, RZ, P1 ;  /* 0x000000ff0a0a7207 */ /* 0x000fe20000800000 */
[----:B------:R-:W-:Y:S02]  /*1660*/  USEL UR4, UR4, URZ, UP0 ;  /* 0x0000003f04047287 */ /* 0x000fe40008000000 */
[----:B------:R-:W-:Y:S02]  /*1670*/  UPLOP3.LUT UP0, UPT, UPT, UPT, UPT, 0x80, 0x0 ;  /* 0x000000000000789c */ /* 0x000fe40003f0f070 */
[----:B------:R-:W-:Y:S02]  /*1680*/  LOP3.LUT R13, R13, UR5, RZ, 0x3c, !PT ;  /* 0x000000050d0d7c12 */ /* 0x000fe4000f8e3cff */
[----:B------:R-:W-:Y:S07]  /*1690*/  @P2 BRA `(.L_x_23) ;  /* 0xfffffffc00542947 */ /* 0x000fee000383ffff */
.L_x_18:
[----:B------:R-:W-:Y:S02]  /*16a0*/  WARPGROUP.DEPBAR.LE gsb0, 0x0 ;  /* 0x00008000000079c5 */ /* 0x000fe40000010000 */
[----:B------:R-:W-:Y:S05]  /*16b0*/  @!P0 BRA `(.L_x_24) ;  /* 0x00000000005c8947 */ /* 0x000fea0003800000 */
[----:B------:R-:W-:-:S04]  /*16c0*/  LOP3.LUT R8, R6, 0x1, RZ, 0xfc, !PT ;  /* 0x0000000106087812 */ /* 0x000fc800078efcff */
[----:B------:R-:W-:-:S13]  /*16d0*/  ISETP.NE.AND P0, PT, R8, 0x3, PT ;  /* 0x000000030800780c */ /* 0x000fda0003f05270 */
[----:B------:R-:W-:Y:S05]  /*16e0*/  @!P0 BRA `(.L_x_25) ;  /* 0x0000000000048947 */ /* 0x000fea0003800000 */
[----:B------:R-:W-:Y:S01]  /*16f0*/  BPT.TRAP 0x1 ;  /* 0x000000040000795c */ /* 0x000fe20000300000 */
.L_x_25:
[----:B------:R-:W-:Y:S01]  /*1700*/  ISETP.NE.AND P0, PT, R7, RZ, PT ;  /* 0x000000ff0700720c */ /* 0x000fe20003f05270 */
[----:B------:R-:W-:Y:S01]  /*1710*/  BSSY B0, `(.L_x_26) ;  /* 0x000000f000007945 */ /* 0x000fe20003800000 */
[----:B------:R-:W-:-:S11]  /*1720*/  ISETP.GT.U32.AND P1, PT, R6, 0x1, PT ;  /* 0x000000010600780c */ /* 0x000fd60003f24070 */
[----:B------:R-:W-:Y:S05]  /*1730*/  @!P0 BRA `(.L_x_27) ;  /* 0x0000000000308947 */ /* 0x000fea0003800000 */
[----:B------:R-:W0:Y:S01]  /*1740*/  S2R R8, SR_CgaCtaId ;  /* 0x0000000000087919 */ /* 0x000e220000008800 */
[----:B------:R-:W-:-:S04]  /*1750*/  IMAD.WIDE.U32 R6, R9, -0x45306eb3, RZ ;  /* 0xbacf914d09067825 */ /* 0x000fc800078e00ff */
[----:B------:R-:W-:-:S05]  /*1760*/  IMAD.IADD R6, R9, 0x1, -R7 ;  /* 0x0000000109067824 */ /* 0x000fca00078e0a07 */
[----:B------:R-:W-:Y:S02]  /*1770*/  LEA.HI R6, R6, R7, RZ, 0x1f ;  /* 0x0000000706067211 */ /* 0x000fe400078ff8ff */
[----:B------:R-:W-:Y:S02]  /*1780*/  MOV R7, 0x400 ;  /* 0x0000040000077802 */ /* 0x000fe40000000f00 */
[----:B------:R-:W-:-:S05]  /*1790*/  SHF.R.U32.HI R6, RZ, 0x5, R6 ;  /* 0x00000005ff067819 */ /* 0x000fca0000011606 */
[----:B------:R-:W-:Y:S01]  /*17a0*/  IMAD R6, R6, -0x25, R9 ;  /* 0xffffffdb06067824 */ /* 0x000fe200078e0209 */
[----:B0-----:R-:W-:-:S05]  /*17b0*/  LEA R7, R8, R7, 0x18 ;  /* 0x0000000708077211 */ /* 0x001fca00078ec0ff */
[----:B------:R-:W-:-:S04]  /*17c0*/  IMAD R6, R6, 0x8, R7 ;  /* 0x0000000806067824 */ /* 0x000fc800078e0207 */
[----:B------:R-:W-:-:S05]  /*17d0*/  VIADD R6, R6, 0x37928 ;  /* 0x0003792806067836 */ /* 0x000fca0000000000 */
[----:B------:R-:W-:-:S04]  /*17e0*/  PRMT R6, R5, 0x654, R6 ;  /* 0x0000065405067816 */ /* 0x000fc80000000006 */
[----:B------:R0:W-:Y:S03]  /*17f0*/  SYNCS.ARRIVE.TRANS64.RED.A1T0 RZ, [R6+URZ], RZ ;  /* 0x000000ff06ff79a7 */ /* 0x0001e6000810043f */
.L_x_27:
[----:B------:R-:W-:Y:S05]  /*1800*/  BSYNC B0 ;  /* 0x0000000000007941 */ /* 0x000fea0003800000 */
.L_x_26:
[----:B------:R-:W-:Y:S05]  /*1810*/  @P1 BRA `(.L_x_24) ;  /* 0x0000000000041947 */ /* 0x000fea0003800000 */
[----:B------:R-:W-:Y:S01]  /*1820*/  BPT.TRAP 0x1 ;  /* 0x000000040000795c */ /* 0x000fe20000300000 */
.L_x_24:
[----:B------:R-:W1:Y:S01]  /*1830*/  S2R R8, SR_CTAID.Y ;  /* 0x0000000000087919 */ /* 0x000e620000002600 */
[----:B------:R-:W-:Y:S01]  /*1840*/  ULDC.64 UR4, c[0x0][0x280] ;  /* 0x0000a00000047ab9 */ /* 0x000fe20000000a00 */
[----:B------:R-:W-:Y:S01]  /*1850*/  LEA.HI R5, R4, R3, RZ, 0x2 ;  /* 0x0000000304057211 */ /* 0x000fe200078f10ff */
[----:B------:R-:W4:Y:S03]  /*1860*/  S2R R9, SR_CTAID.X ;  /* 0x0000000000097919 */ /* 0x000f260000002500 */
[--C-:B------:R-:W-:Y:S02]  /*1870*/  SHF.R.S32.HI R14, RZ, 0x2, R5.reuse ;  /* 0x00000002ff0e7819 */ /* 0x100fe40000011405 */
[----:B------:R-:W-:-:S04]  /*1880*/  SHF.R.S32.HI R7, RZ, 0x1f, R5 ;  /* 0x0000001fff077819 */ /* 0x000fc80000011405 */
[----:B------:R-:W-:-:S04]  /*1890*/  LEA.HI R7, R7, R14, RZ, 0x3 ;  /* 0x0000000e07077211 */ /* 0x000fc800078f18ff */
[----:B------:R-:W-:Y:S01]  /*18a0*/  LOP3.LUT R7, R7, 0xfffffff8, RZ, 0xc0, !PT ;  /* 0xfffffff807077812 */ /* 0x000fe200078ec0ff */
[----:B-1----:R-:W-:Y:S02]  /*18b0*/  IMAD.SHL.U32 R8, R8, 0x40, RZ ;  /* 0x0000004008087824 */ /* 0x002fe400078e00ff */
[----:B----4-:R-:W-:-:S03]  /*18c0*/  IMAD.SHL.U32 R12, R9, 0x80, RZ ;  /* 0x00000080090c7824 */ /* 0x010fc600078e00ff */
[----:B------:R-:W-:-:S04]  /*18d0*/  ISETP.GE.AND P0, PT, R8, UR5, PT ;  /* 0x0000000508007c0c */ /* 0x000fc8000bf06270 */
[----:B------:R-:W-:-:S13]  /*18e0*/  ISETP.GE.OR P0, PT, R12, UR4, P0 ;  /* 0x000000040c007c0c */ /* 0x000fda0008706670 */
[----:B------:R-:W-:Y:S05]  /*18f0*/  @P0 EXIT ;  /* 0x000000000000094d */ /* 0x000fea0003800000 */
[----:B------:R-:W1:Y:S01]  /*1900*/  LDC.64 R10, c[0x0][0x658] ;  /* 0x00019600ff0a7b82 */ /* 0x000e620000000a00 */
[----:B------:R-:W-:Y:S01]  /*1910*/  IMAD.IADD R14, R14, 0x1, -R7 ;  /* 0x000000010e0e7824 */ /* 0x000fe200078e0a07 */
[----:B0-----:R-:W-:Y:S02]  /*1920*/  LOP3.LUT R6, R5, 0x7ffffffc, RZ, 0xc0, !PT ;  /* 0x7ffffffc05067812 */ /* 0x001fe400078ec0ff */
[----:B------:R-:W-:Y:S02]  /*1930*/  LEA.HI R7, R4, R3, RZ, 0x5 ;  /* 0x0000000304077211 */ /* 0x000fe400078f28ff */
[----:B------:R-:W-:Y:S01]  /*1940*/  SHF.R.S32.HI R15, RZ, 0x1f, R14 ;  /* 0x0000001fff0f7819 */ /* 0x000fe2000001140e */
[----:B------:R-:W-:-:S04]  /*1950*/  IMAD.IADD R6, R3, 0x1, -R6 ;  /* 0x0000000103067824 */ /* 0x000fc800078e0a06 */
[----:B------:R-:W-:Y:S02]  /*1960*/  IMAD.SHL.U32 R3, R6, 0x2, RZ ;  /* 0x0000000206037824 */ /* 0x000fe400078e00ff */
[----:B------:R-:W-:Y:S01]  /*1970*/  IMAD.WIDE R4, R9, 0x80, R14 ;  /* 0x0000008009047825 */ /* 0x000fe200078e020e */
[----:B------:R-:W-:Y:S02]  /*1980*/  SHF.R.S32.HI R9, RZ, 0x5, R7 ;  /* 0x00000005ff097819 */ /* 0x000fe40000011407 */
[----:B------:R-:W-:Y:S02]  /*1990*/  SHF.R.S32.HI R7, RZ, 0x1f, R3 ;  /* 0x0000001fff077819 */ /* 0x000fe40000011403 */
[C---:B------:R-:W-:Y:S01]  /*19a0*/  IADD3 R6, P0, R8.reuse, R3, RZ ;  /* 0x0000000308067210 */ /* 0x040fe20007f1e0ff */
[----:B------:R-:W-:Y:S01]  /*19b0*/  IMAD.WIDE R4, R9, 0x10, R4 ;  /* 0x0000001009047825 */ /* 0x000fe200078e0204 */
[----:B------:R-:W-:Y:S02]  /*19c0*/  IADD3 R3, -R3, UR5, -R8 ;  /* 0x0000000503037c10 */ /* 0x000fe4000fffe908 */
[----:B------:R-:W-:Y:S01]  /*19d0*/  LEA.HI.X.SX32 R7, R8, R7, 0x1, P0 ;  /* 0x0000000708077211 */ /* 0x000fe200000f0eff */
[----:B------:R-:W-:Y:S01]  /*19e0*/  IMAD R13, R9, -0x10, -R12 ;  /* 0xfffffff0090d7824 */ /* 0x000fe200078e0a0c */
[----:B-1----:R-:W-:Y:S01]  /*19f0*/  SHF.L.U64.HI R18, R10, 0x6, R11 ;  /* 0x000000060a127819 */ /* 0x002fe2000001020b */
[----:B------:R-:W-:-:S02]  /*1a00*/  IMAD R12, R5, R10, RZ ;  /* 0x0000000a050c7224 */ /* 0x000fc400078e02ff */
[C---:B------:R-:W-:Y:S01]  /*1a10*/  IMAD.WIDE.U32 R8, R4.reuse, R10, R6 ;  /* 0x0000000a04087225 */ /* 0x040fe200078e0006 */
[----:B------:R-:W-:Y:S01]  /*1a20*/  IADD3 R14, R13, UR4, -R14 ;  /* 0x000000040d0e7c10 */ /* 0x000fe2000fffe80e */
[----:B------:R-:W-:Y:S02]  /*1a30*/  ULDC.64 UR4, c[0x0][0x650] ;  /* 0x0001940000047ab9 */ /* 0x000fe40000000a00 */
[----:B------:R-:W-:Y:S01]  /*1a40*/  IMAD R15, R4, R11, R12 ;  /* 0x0000000b040f7224 */ /* 0x000fe200078e020c */
[C---:B------:R-:W-:Y:S01]  /*1a50*/  LEA R16, P3, R10.reuse, R8, 0x3 ;  /* 0x000000080a107211 */ /* 0x040fe200078618ff */
[----:B------:R-:W-:Y:S01]  /*1a60*/  IMAD.SHL.U32 R13, R10, 0x40, RZ ;  /* 0x000000400a0d7824 */ /* 0x000fe200078e00ff */
[----:B------:R-:W-:Y:S01]  /*1a70*/  IADD3 R12, P0, R8, UR4, RZ ;  /* 0x00000004080c7c10 */ /* 0x000fe2000ff1e0ff */
[----:B------:R-:W-:-:S03]  /*1a80*/  IMAD.IADD R9, R9, 0x1, R15 ;  /* 0x0000000109097824 */ /* 0x000fc600078e020f */
[----:B------:R-:W-:Y:S02]  /*1a90*/  IADD3 R8, P1, P2, R8, UR4, R13 ;  /* 0x0000000408087c10 */ /* 0x000fe4000fa3e00d */
[----:B------:R-:W-:Y:S02]  /*1aa0*/  LEA.HI.X R11, R10, R9, R11, 0x3, P3 ;  /* 0x000000090a0b7211 */ /* 0x000fe400018f1c0b */
[----:B---3-5:R-:W-:Y:S02]  /*1ab0*/  FSETP.NEU.AND P3, PT, R0, RZ, PT ;  /* 0x000000ff0000720b */ /* 0x028fe40003f6d000 */
[C---:B------:R-:W-:Y:S02]  /*1ac0*/  IADD3 R10, P5, P6, R16.reuse, UR4, R13 ;  /* 0x00000004100a7c10 */ /* 0x040fe4000febe00d */
[----:B------:R-:W-:Y:S02]  /*1ad0*/  IADD3 R16, P4, R16, UR4, RZ ;  /* 0x0000000410107c10 */ /* 0x000fe4000ff9e0ff */
[----:B------:R-:W-:-:S02]  /*1ae0*/  IADD3.X R13, R9, UR5, RZ, P0, !PT ;  /* 0x00000005090d7c10 */ /* 0x000fc400087fe4ff */
[----:B------:R-:W-:Y:S02]  /*1af0*/  IADD3.X R17, R11, UR5, RZ, P4, !PT ;  /* 0x000000050b117c10 */ /* 0x000fe4000a7fe4ff */
[--C-:B------:R-:W-:Y:S02]  /*1b00*/  IADD3.X R9, R9, UR5, R18.reuse, P1, P2 ;  /* 0x0000000509097c10 */ /* 0x100fe40008fe4412 */
[----:B------:R-:W-:Y:S01]  /*1b10*/  IADD3.X R11, R11, UR5, R18, P5, P6 ;  /* 0x000000050b0b7c10 */ /* 0x000fe2000afec412 */
[----:B------:R-:W-:Y:S06]  /*1b20*/  @!P3 BRA `(.L_x_28) ;  /* 0x000000340068b947 */ /* 0x000fec0003800000 */
[----:B------:R-:W-:Y:S01]  /*1b30*/  ISETP.GE.AND P1, PT, R14, 0x1, PT ;  /* 0x000000010e00780c */ /* 0x000fe20003f26270 */
[----:B------:R-:W-:Y:S01]  /*1b40*/  ULDC.64 UR4, c[0x0][0x630] ;  /* 0x00018c0000047ab9 */ /* 0x000fe20000000a00 */
[----:B------:R-:W-:Y:S01]  /*1b50*/  ULDC.64 UR6, c[0x0][0x628] ;  /* 0x00018a0000067ab9 */ /* 0x000fe20000000a00 */
[----:B------:R-:W-:Y:S01]  /*1b60*/  IMAD R15, R5, UR4, RZ ;  /* 0x00000004050f7c24 */ /* 0x000fe2000f8e02ff */
[----:B------:R-:W-:Y:S01]  /*1b70*/  ISETP.LT.OR P0, PT, R3, 0x1, !P1 ;  /* 0x000000010300780c */ /* 0x000fe20004f01670 */
[C---:B------:R-:W-:Y:S01]  /*1b80*/  IMAD.WIDE.U32 R18, R4.reuse, UR4, R6 ;  /* 0x0000000404127c25 */ /* 0x040fe2000f8e0006 */
[----:B------:R-:W-:Y:S03]  /*1b90*/  BSSY B0, `(.L_x_29) ;  /* 0x0000007000007945 */ /* 0x000fe60003800000 */
[----:B------:R-:W-:Y:S01]  /*1ba0*/  IMAD R15, R4, UR5, R15 ;  /* 0x00000005040f7c24 */ /* 0x000fe2000f8e020f */
[----:B------:R-:W-:-:S04]  /*1bb0*/  IADD3 R18, P2, R18, UR6, RZ ;  /* 0x0000000612127c10 */ /* 0x000fc8000ff5e0ff */
[--C-:B------:R-:W-:Y:S02]  /*1bc0*/  IADD3.X R19, R19, UR7, R15.reuse, P2, !PT ;  /* 0x0000000713137c10 */ /* 0x100fe400097fe40f */
[----:B------:R-:W-:Y:S01]  /*1bd0*/  PRMT R15, RZ, 0x7610, R15 ;  /* 0x00007610ff0f7816 */ /* 0x000fe2000000000f */
[----:B------:R-:W-:Y:S06]  /*1be0*/  @P0 BRA `(.L_x_30) ;  /* 0x0000000000040947 */ /* 0x000fec0003800000 */
[----:B------:R0:W5:Y:S02]  /*1bf0*/  LDG.E.U8 R15, desc[UR12][R18.64] ;  /* 0x0000000c120f7981 */ /* 0x000164000c1e1100 */
.L_x_30:
[----:B------:R-:W-:Y:S05]  /*1c00*/  BSYNC B0 ;  /* 0x0000000000007941 */ /* 0x000fea0003800000 */
.L_x_29:
[----:B-----5:R-:W-:Y:S01]  /*1c10*/  LOP3.LUT R15, R15, 0xff, RZ, 0xc0, !PT ;  /* 0x000000ff0f0f7812 */ /* 0x020fe200078ec0ff */
[----:B------:R-:W-:Y:S01]  /*1c20*/  BSSY B0, `(.L_x_31) ;  /* 0x000000b000007945 */ /* 0x000fe20003800000 */
[----:B------:R-:W-:Y:S02]  /*1c30*/  ISETP.LT.OR P2, PT, R3, 0x2, !P1 ;  /* 0x000000020300780c */ /* 0x000fe40004f41670 */
[----:B------:R-:W-:-:S05]  /*1c40*/  F2FP.F16.E4M3.UNPACK_B R15, R15 ;  /* 0x0000000fff0f723e */ /* 0x000fca00020006ff */
[----:B------:R-:W-:-:S05]  /*1c50*/  HADD2.F32 R15, -RZ, R15.H0_H0 ;  /* 0x2000000fff0f7230 */ /* 0x000fca0000004100 */
[----:B------:R-:W-:-:S04]  /*1c60*/  FMUL R15, R15, R0 ;  /* 0x000000000f0f7220 */ /* 0x000fc80000400000 */
[----:B--2---:R-:W-:-:S05]  /*1c70*/  FFMA R15, R56, R2, R15 ;  /* 0x00000002380f7223 */ /* 0x004fca000000000f */
[----:B------:R-:W-:Y:S02]  /*1c80*/  F2FP.SATFINITE.E4M3.F32.PACK_AB_MERGE_C R21, RZ, R15, RZ ;  /* 0x0000000fff15723e */ /* 0x000fe400048070ff */
[----:B------:R-:W-:-:S03]  /*1c90*/  PRMT R15, RZ, 0x7610, R15 ;  /* 0x00007610ff0f7816 */ /* 0x000fc6000000000f */
[----:B------:R1:W-:Y:S01]  /*1ca0*/  @!P0 STG.E.U8 desc[UR12][R12.64], R21 ;  /* 0x000000150c008986 */ /* 0x0003e2000c10110c */
[----:B------:R-:W-:Y:S05]  /*1cb0*/  @P2 BRA `(.L_x_32) ;  /* 0x0000000000042947 */ /* 0x000fea0003800000 */
[----:B------:R2:W5:Y:S02]  /*1cc0*/  LDG.E.U8 R15, desc[UR12][R18.64+0x1] ;  /* 0x0000010c120f7981 */ /* 0x000564000c1e1100 */
.L_x_32:
[----:B------:R-:W-:Y:S05]  /*1cd0*/  BSYNC B0 ;  /* 0x0000000000007941 */ /* 0x000fea0003800000 */
.L_x_31:
[----:B-----5:R-:W-:Y:S01]  /*1ce0*/  LOP3.LUT R15, R15, 0xff, RZ, 0xc0, !PT ;  /* 0x000000ff0f0f7812 */ /* 0x020fe200078ec0ff */
[----:B------:R-:W-:Y:S01]  /*1cf0*/  BSSY B0, `(.L_x_33) ;  /* 0x0000013000007945 */ /* 0x000fe20003800000 */
[----:B------:R-:W-:Y:S02]  /*1d00*/  IADD3 R23, P0, R4, 0x8, RZ ;  /* 0x0000000804177810 */ /* 0x000fe40007f1e0ff */
[----:B------:R-:W-:-:S03]  /*1d10*/  F2FP.F16.E4M3.UNPACK_B R15, R15 ;  /* 0x0000000fff0f723e */ /* 0x000fc600020006ff */
[----:B------:R-:W-:Y:S01]  /*1d20*/  IMAD.X R56, RZ, RZ, R5, P0 ;  /* 0x000000ffff387224 */ /* 0x000fe200000e0605 */
[----:B------:R-:W-:Y:S01]  /*1d30*/  ISETP.GE.AND P0, PT, R14, 0x9, PT ;  /* 0x000000090e00780c */ /* 0x000fe20003f06270 */
[----:B------:R-:W-:Y:S02]  /*1d40*/  HADD2.F32 R15, -RZ, R15.H0_H0 ;  /* 0x2000000fff0f7230 */ /* 0x000fe40000004100 */
[----:B-1----:R-:W-:Y:S01]  /*1d50*/  IMAD.WIDE.U32 R20, R23, UR4, R6 ;  /* 0x0000000417147c25 */ /* 0x002fe2000f8e0006 */
[----:B------:R-:W-:-:S03]  /*1d60*/  ISETP.LT.OR P3, PT, R3, 0x1, !P0 ;  /* 0x000000010300780c */ /* 0x000fc60004761670 */
[----:B------:R-:W-:Y:S01]  /*1d70*/  FMUL R22, R15, R0 ;  /* 0x000000000f167220 */ /* 0x000fe20000400000 */
[----:B------:R-:W-:Y:S01]  /*1d80*/  IMAD R56, R56, UR4, RZ ;  /* 0x0000000438387c24 */ /* 0x000fe2000f8e02ff */
[----:B------:R-:W-:Y:S02]  /*1d90*/  IADD3 R20, P4, R20, UR6, RZ ;  /* 0x0000000614147c10 */ /* 0x000fe4000ff9e0ff */
[----:B------:R-:W-:Y:S01]  /*1da0*/  FFMA R22, R57, R2, R22 ;  /* 0x0000000239167223 */ /* 0x000fe20000000016 */
[----:B------:R-:W-:Y:S01]  /*1db0*/  IMAD R23, R23, UR5, R56 ;  /* 0x0000000517177c24 */ /* 0x000fe2000f8e0238 */
[----:B------:R-:W-:-:S03]  /*1dc0*/  PRMT R15, RZ, 0x7610, R15 ;  /* 0x00007610ff0f7816 */ /* 0x000fc6000000000f */
[----:B------:R-:W-:Y:S02]  /*1dd0*/  F2FP.SATFINITE.E4M3.F32.PACK_AB_MERGE_C R57, RZ, R22, RZ ;  /* 0x00000016ff39723e */ /* 0x000fe400048070ff */
[----:B------:R-:W-:-:S03]  /*1de0*/  IADD3.X R21, R21, UR7, R23, P4, !PT ;  /* 0x0000000715157c10 */ /* 0x000fc6000a7fe417 */
[----:B------:R1:W-:Y:S01]  /*1df0*/  @!P2 STG.E.U8 desc[UR12][R12.64+0x1], R57 ;  /* 0x000001390c00a986 */ /* 0x0003e2000c10110c */
[----:B------:R-:W-:Y:S05]  /*1e00*/  @P3 BRA `(.L_x_34) ;  /* 0x0000000000043947 */ /* 0x000fea0003800000 */
[----:B------:R3:W5:Y:S02]  /*1e10*/  LDG.E.U8 R15, desc[UR12][R20.64] ;  /* 0x0000000c140f7981 */ /* 0x000764000c1e1100 */
.L_x_34:
[----:B------:R-:W-:Y:S05]  /*1e20*/  BSYNC B0 ;  /* 0x0000000000007941 */ /* 0x000fea0003800000 */
.L_x_33:
[----:B-----5:R-:W-:Y:S01]  /*1e30*/  LOP3.LUT R15, R15, 0xff, RZ, 0xc0, !PT ;  /* 0x000000ff0f0f7812 */ /* 0x020fe200078ec0ff */
[----:B------:R-:W-:Y:S01]  /*1e40*/  BSSY B0, `(.L_x_35) ;  /* 0x000000b000007945 */ /* 0x000fe20003800000 */
[----:B------:R-:W-:Y:S02]  /*1e50*/  ISETP.LT.OR P2, PT, R3, 0x2, !P0 ;  /* 0x000000020300780c */ /* 0x000fe40004741670 */
[----:B------:R-:W-:-:S05]  /*1e60*/  F2FP.F16.E4M3.UNPACK_B R15, R15 ;  /* 0x0000000fff0f723e */ /* 0x000fca00020006ff */
[----:B------:R-:W-:-:S05]  /*1e70*/  HADD2.F32 R15, -RZ, R15.H0_H0 ;  /* 0x2000000fff0f7230 */ /* 0x000fca0000004100 */
[----:B------:R-:W-:-:S04]  /*1e80*/  FMUL R15, R15, R0 ;  /* 0x000000000f0f7220 */ /* 0x000fc80000400000 */
[----:B------:R-:W-:-:S05]  /*1e90*/  FFMA R15, R58, R2, R15 ;  /* 0x000000023a0f7223 */ /* 0x000fca000000000f */
[----:B------:R-:W-:Y:S02]  /*1ea0*/  F2FP.SATFINITE.E4M3.F32.PACK_AB_MERGE_C R23, RZ, R15, RZ ;  /* 0x0000000fff17723e */ /* 0x000fe400048070ff */
[----:B------:R-:W-:-:S03]  /*1eb0*/  PRMT R15, RZ, 0x7610, R15 ;  /* 0x00007610ff0f7816 */ /* 0x000fc6000000000f */
[----:B------:R4:W-:Y:S01]  /*1ec0*/  @!P3 STG.E.U8 desc[UR12][R16.64], R23 ;  /* 0x000000171000b986 */ /* 0x0009e2000c10110c */
[----:B------:R-:W-:Y:S05]  /*1ed0*/  @P2 BRA `(.L_x_36) ;  /* 0x0000000000042947 */ /* 0x000fea0003800000 */
[----:B------:R0:W5:Y:S02]  /*1ee0*/  LDG.E.U8 R15, desc[UR12][R20.64+0x1] ;  /* 0x0000010c140f7981 */ /* 0x000164000c1e1100 */
.L_x_36:
[----:B------:R-:W-:Y:S05]  /*1ef0*/  BSYNC B0 ;  /* 0x0000000000007941 */ /* 0x000fea0003800000 */
.L_x_35:
[----:B-----5:R-:W-:Y:S01]  /*1f00*/  LOP3.LUT R15, R15, 0xff, RZ, 0xc0, !PT ;  /* 0x000000ff0f0f7812 */ /* 0x020fe200078ec0ff */
[----:B------:R-:W-:Y:S01]  /*1f10*/  BSSY B0, `(.L_x_37) ;  /* 0x000000b000007945 */ /* 0x000fe20003800000 */
[----:B------:R-:W-:Y:S02]  /*1f20*/  ISETP.LT.OR P3, PT, R3, 0x9, !P1 ;  /* 0x000000090300780c */ /* 0x000fe40004f61670 */
[----:B------:R-:W-:-:S05]  /*1f30*/  F2FP.F16.E4M3.UNPACK_B R15, R15 ;  /* 0x0000000fff0f723e */ /* 0x000fca00020006ff */
[----:B------:R-:W-:-:S05]  /*1f40*/  HADD2.F32 R15, -RZ, R15.H0_H0 ;  /* 0x2000000fff0f7230 */ /* 0x000fca0000004100 */
[----:B------:R-:W-:Y:S01]  /*1f50*/  FMUL R22, R15, R0 ;  /* 0x000000000f167220 */ /* 0x000fe20000400000 */
[----:B------:R-:W-:-:S03]  /*1f60*/  PRMT R15, RZ, 0x7610, R15 ;  /* 0x00007610ff0f7816 */ /* 0x000fc6000000000f */
[----:B------:R-:W-:-:S05]  /*1f70*/  FFMA R22, R59, R2, R22 ;  /* 0x000000023b167223 */ /* 0x000fca0000000016 */
[----:B----4-:R-:W-:-:S05]  /*1f80*/  F2FP.SATFINITE.E4M3.F32.PACK_AB_MERGE_C R23, RZ, R22, RZ ;  /* 0x00000016ff17723e */ /* 0x010fca00048070ff */
[----:B------:R4:W-:Y:S01]  /*1f90*/  @!P2 STG.E.U8 desc[UR12][R16.64+0x1], R23 ;  /* 0x000001171000a986 */ /* 0x0009e2000c10110c */
[----:B------:R-:W-:Y:S05]  /*1fa0*/  @P3 BRA `(.L_x_38) ;  /* 0x0000000000043947 */ /* 0x000fea0003800000 */
[----:B------:R0:W5:Y:S02]  /*1fb0*/  LDG.E.U8 R15, desc[UR12][R18.64+0x8] ;  /* 0x0000080c120f7981 */ /* 0x000164000c1e1100 */
.L_x_38:
[----:B------:R-:W-:Y:S05]  /*1fc0*/  BSYNC B0 ;  /* 0x0000000000007941 */ /* 0x000fea0003800000 */
.L_x_37:
[----:B-----5:R-:W-:Y:S01]  /*1fd0*/  LOP3.LUT R15, R15, 0xff, RZ, 0xc0, !PT ;  /* 0x000000ff0f0f7812 */ /* 0x020fe200078ec0ff */
[----:B------:R-:W-:Y:S01]  /*1fe0*/  BSSY B0, `(.L_x_39) ;  /* 0x000000b000007945 */ /* 0x000fe20003800000 */
[----:B------:R-:W-:Y:S02]  /*1ff0*/  ISETP.LT.OR P2, PT, R3, 0xa, !P1 ;  /* 0x0000000a0300780c */ /* 0x000fe40004f41670 */
[----:B------:R-:W-:-:S05]  /*2000*/  F2FP.F16.E4M3.UNPACK_B R15, R15 ;  /* 0x0000000fff0f723e */ /* 0x000fca00020006ff */
[----:B------:R-:W-:-:S05]  /*2010*/  HADD2.F32 R15, -RZ, R15.H0_H0 ;  /* 0x2000000fff0f7230 */ /* 0x000fca0000004100 */
[----:B------:R-:W-:-:S04]  /*2020*/  FMUL R15, R15, R0 ;  /* 0x000000000f0f7220 */ /* 0x000fc80000400000 */
[----:B------:R-:W-:-:S05]  /*2030*/  FFMA R15, R60, R2, R15 ;  /* 0x000000023c0f7223 */ /* 0x000fca000000000f */
[----:B----4-:R-:W-:Y:S02]  /*2040*/  F2FP.SATFINITE.E4M3.F32.PACK_AB_MERGE_C R23, RZ, R15, RZ ;  /* 0x0000000fff17723e */ /* 0x010fe400048070ff */
[----:B------:R-:W-:-:S03]  /*2050*/  PRMT R15, RZ, 0x7610, R15 ;  /* 0x00007610ff0f7816 */ /* 0x000fc6000000000f */
[----:B------:R4:W-:Y:S01]  /*2060*/  @!P3 STG.E.U8 desc[UR12][R12.64+0x8], R23 ;  /* 0x000008170c00b986 */ /* 0x0009e2000c10110c */
[----:B------:R-:W-:Y:S05]  /*2070*/  @P2 BRA `(.L_x_40) ;  /* 0x0000000000042947 */ /* 0x000fea0003800000 */
[----:B------:R0:W5:Y:S02]  /*2080*/  LDG.E.U8 R15, desc[UR12][R18.64+0x9] ;  /* 0x0000090c120f7981 */ /* 0x000164000c1e1100 */
.L_x_40:
[----:B------:R-:W-:Y:S05]  /*2090*/  BSYNC B0 ;  /* 0x0000000000007941 */ /* 0x000fea0003800000 */
.L_x_39:
        /* <DEDUP_REMOVED lines=12> */
.L_x_42:
[----:B------:R-:W-:Y:S05]  /*2160*/  BSYNC B0 ;  /* 0x0000000000007941 */ /* 0x000fea0003800000 */
.L_x_41:
        /* <DEDUP_REMOVED lines=12> */
.L_x_44:
[----:B------:R-:W-:Y:S05]  /*2230*/  BSYNC B0 ;  /* 0x0000000000007941 */ /* 0x000fea0003800000 */
.L_x_43:
        /* <DEDUP_REMOVED lines=12> */
.L_x_46:
[----:B------:R-:W-:Y:S05]  /*2300*/  BSYNC B0 ;  /* 0x0000000000007941 */ /* 0x000fea0003800000 */
.L_x_45:
        /* <DEDUP_REMOVED lines=12> */
.L_x_48:
[----:B------:R-:W-:Y:S05]  /*23d0*/  BSYNC B0 ;  /* 0x0000000000007941 */ /* 0x000fea0003800000 */
.L_x_47:
        /* <DEDUP_REMOVED lines=12> */
.L_x_50:
[----:B------:R-:W-:Y:S05]  /*24a0*/  BSYNC B0 ;  /* 0x0000000000007941 */ /* 0x000fea0003800000 */
.L_x_49:
        /* <DEDUP_REMOVED lines=12> */
.L_x_52:
[----:B------:R-:W-:Y:S05]  /*2570*/  BSYNC B0 ;  /* 0x0000000000007941 */ /* 0x000fea0003800000 */
.L_x_51:
        /* <DEDUP_REMOVED lines=12> */
.L_x_54:
[----:B------:R-:W-:Y:S05]  /*2640*/  BSYNC B0 ;  /* 0x0000000000007941 */ /* 0x000fea0003800000 */
.L_x_53:
        /* <DEDUP_REMOVED lines=12> */
.L_x_56:
[----:B------:R-:W-:Y:S05]  /*2710*/  BSYNC B0 ;  /* 0x0000000000007941 */ /* 0x000fea0003800000 */
.L_x_55:
        /* <DEDUP_REMOVED lines=12> */
.L_x_58:
[----:B------:R-:W-:Y:S05]  /*27e0*/  BSYNC B0 ;  /* 0x0000000000007941 */ /* 0x000fea0003800000 */
.L_x_57:
        /* <DEDUP_REMOVED lines=12> */
.L_x_60:
[----:B------:R-:W-:Y:S05]  /*28b0*/  BSYNC B0 ;  /* 0x0000000000007941 */ /* 0x000fea0003800000 */
.L_x_59:
        /* <DEDUP_REMOVED lines=12> */
.L_x_62:
[----:B------:R-:W-:Y:S05]  /*2980*/  BSYNC B0 ;  /* 0x0000000000007941 */ /* 0x000fea0003800000 */
.L_x_61:
        /* <DEDUP_REMOVED lines=12> */
.L_x_64:
[----:B------:R-:W-:Y:S05]  /*2a50*/  BSYNC B0 ;  /* 0x0000000000007941 */ /* 0x000fea0003800000 */
.L_x_63:
        /* <DEDUP_REMOVED lines=12> */
.L_x_66:
[----:B------:R-:W-:Y:S05]  /*2b20*/  BSYNC B0 ;  /* 0x0000000000007941 */ /* 0x000fea0003800000 */
.L_x_65:
        /* <DEDUP_REMOVED lines=12> */
.L_x_68:
[----:B------:R-:W-:Y:S05]  /*2bf0*/  BSYNC B0 ;  /* 0x0000000000007941 */ /* 0x000fea0003800000 */
.L_x_67:
        /* <DEDUP_REMOVED lines=12> */
.L_x_70:
[----:B------:R-:W-:Y:S05]  /*2cc0*/  BSYNC B0 ;  /* 0x0000000000007941 */ /* 0x000fea0003800000 */
.L_x_69:
        /* <DEDUP_REMOVED lines=12> */
.L_x_72:
[----:B------:R-:W-:Y:S05]  /*2d90*/  BSYNC B0 ;  /* 0x0000000000007941 */ /* 0x000fea0003800000 */
.L_x_71:
        /* <DEDUP_REMOVED lines=12> */
.L_x_74:
[----:B------:R-:W-:Y:S05]  /*2e60*/  BSYNC B0 ;  /* 0x0000000000007941 */ /* 0x000fea0003800000 */
.L_x_73:
        /* <DEDUP_REMOVED lines=12> */
.L_x_76:
[----:B------:R-:W-:Y:S05]  /*2f30*/  BSYNC B0 ;  /* 0x0000000000007941 */ /* 0x000fea0003800000 */
.L_x_75:
        /* <DEDUP_REMOVED lines=12> */
.L_x_78:
[----:B------:R-:W-:Y:S05]  /*3000*/  BSYNC B0 ;  /* 0x0000000000007941 */ /* 0x000fea0003800000 */
.L_x_77:
        /* <DEDUP_REMOVED lines=12> */
.L_x_80:
[----:B------:R-:W-:Y:S05]  /*30d0*/  BSYNC B0 ;  /* 0x0000000000007941 */ /* 0x000fea0003800000 */
.L_x_79:
        /* <DEDUP_REMOVED lines=12> */
.L_x_82:
[----:B------:R-:W-:Y:S05]  /*31a0*/  BSYNC B0 ;  /* 0x0000000000007941 */ /* 0x000fea0003800000 */
.L_x_81:
        /* <DEDUP_REMOVED lines=12> */
.L_x_84:
[----:B------:R-:W-:Y:S05]  /*3270*/  BSYNC B0 ;  /* 0x0000000000007941 */ /* 0x000fea0003800000 */
.L_x_83:
        /* <DEDUP_REMOVED lines=12> */
.L_x_86:
[----:B------:R-:W-:Y:S05]  /*3340*/  BSYNC B0 ;  /* 0x0000000000007941 */ /* 0x000fea0003800000 */
.L_x_85:
        /* <DEDUP_REMOVED lines=12> */
.L_x_88:
[----:B------:R-:W-:Y:S05]  /*3410*/  BSYNC B0 ;  /* 0x0000000000007941 */ /* 0x000fea0003800000 */
.L_x_87:
[----:B-----5:R-:W-:Y:S01]  /*3420*/  LOP3.LUT R15, R15, 0xff, RZ, 0xc0, !PT ;  /* 0x000000ff0f0f7812 */ /* 0x020fe200078ec0ff */
[----:B------:R-:W-:Y:S01]  /*3430*/  BSSY B0, `(.L_x_89) ;  /* 0x000000b000007945 */ /* 0x000fe20003800000 */
[----:B------:R-:W-:Y:S02]  /*3440*/  ISETP.LT.OR P2, PT, R3, 0x39, !P0 ;  /* 0x000000390300780c */ /* 0x000fe40004741670 */
[----:B------:R-:W-:-:S05]  /*3450*/  F2FP.F16.E4M3.UNPACK_B R15, R15 ;  /* 0x0000000fff0f723e */ /* 0x000fca00020006ff */
[----:B------:R-:W-:-:S05]  /*3460*/  HADD2.F32 R15, -RZ, R15.H0_H0 ;  /* 0x2000000fff0f7230 */ /* 0x000fca0000004100 */
[----:B0-2---:R-:W-:Y:S01]  /*3470*/  FMUL R18, R15, R0 ;  /* 0x000000000f127220 */ /* 0x005fe20000400000 */
[----:B------:R-:W-:-:S03]  /*3480*/  PRMT R15, RZ, 0x7610, R15 ;  /* 0x00007610ff0f7816 */ /* 0x000fc6000000000f */
[----:B------:R-:W-:-:S05]  /*3490*/  FFMA R18, R85, R2, R18 ;  /* 0x0000000255127223 */ /* 0x000fca0000000012 */
[----:B------:R-:W-:-:S05]  /*34a0*/  F2FP.SATFINITE.E4M3.F32.PACK_AB_MERGE_C R19, RZ, R18, RZ ;  /* 0x00000012ff13723e */ /* 0x000fca00048070ff */
[----:B------:R0:W-:Y:S01]  /*34b0*/  @!P1 STG.E.U8 desc[UR12][R12.64+0x39], R19 ;  /* 0x000039130c009986 */ /* 0x0001e2000c10110c */
[----:B------:R-:W-:Y:S05]  /*34c0*/  @P2 BRA `(.L_x_90) ;  /* 0x0000000000042947 */ /* 0x000fea0003800000 */
[----:B------:R2:W5:Y:S02]  /*34d0*/  LDG.E.U8 R15, desc[UR12][R20.64+0x38] ;  /* 0x0000380c140f7981 */ /* 0x000564000c1e1100 */
.L_x_90:
[----:B------:R-:W-:Y:S05]  /*34e0*/  BSYNC B0 ;  /* 0x0000000000007941 */ /* 0x000fea0003800000 */
.L_x_89:
[----:B-----5:R-:W-:Y:S01]  /*34f0*/  LOP3.LUT R15, R15, 0xff, RZ, 0xc0, !PT ;  /* 0x000000ff0f0f7812 */ /* 0x020fe200078ec0ff */
[----:B------:R-:W-:Y:S01]  /*3500*/  BSSY B0, `(.L_x_91) ;  /* 0x000000b000007945 */ /* 0x000fe20003800000 */
[----:B------:R-:W-:Y:S02]  /*3510*/  ISETP.LT.OR P1, PT, R3, 0x3a, !P0 ;  /* 0x0000003a0300780c */ /* 0x000fe40004721670 */
[----:B------:R-:W-:Y:S02]  /*3520*/  F2FP.F16.E4M3.UNPACK_B R15, R15 ;  /* 0x0000000fff0f723e */ /* 0x000fe400020006ff */
[----:B01--4-:R-:W-:-:S03]  /*3530*/  PRMT R12, RZ, 0x7610, R12 ;  /* 0x00007610ff0c7816 */ /* 0x013fc6000000000c */
[----:B------:R-:W-:-:S05]  /*3540*/  HADD2.F32 R15, -RZ, R15.H0_H0 ;  /* 0x2000000fff0f7230 */ /* 0x000fca0000004100 */
[----:B------:R-:W-:-:S04]  /*3550*/  FMUL R15, R15, R0 ;  /* 0x000000000f0f7220 */ /* 0x000fc80000400000 */
[----:B------:R-:W-:-:S05]  /*3560*/  FFMA R15, R86, R2, R15 ;  /* 0x00000002560f7223 */ /* 0x000fca000000000f */
[----:B------:R-:W-:-:S05]  /*3570*/  F2FP.SATFINITE.E4M3.F32.PACK_AB_MERGE_C R15, RZ, R15, RZ ;  /* 0x0000000fff0f723e */ /* 0x000fca00048070ff */
[----:B------:R0:W-:Y:S01]  /*3580*/  @!P2 STG.E.U8 desc[UR12][R16.64+0x38], R15 ;  /* 0x0000380f1000a986 */ /* 0x0001e2000c10110c */
[----:B------:R-:W-:Y:S05]  /*3590*/  @P1 BRA `(.L_x_92) ;  /* 0x0000000000041947 */ /* 0x000fea0003800000 */
[----:B------:R1:W5:Y:S02]  /*35a0*/  LDG.E.U8 R12, desc[UR12][R20.64+0x39] ;  /* 0x0000390c140c7981 */ /* 0x000364000c1e1100 */
.L_x_92:
[----:B------:R-:W-:Y:S05]  /*35b0*/  BSYNC B0 ;  /* 0x0000000000007941 */ /* 0x000fea0003800000 */
.L_x_91:
[----:B-----5:R-:W-:Y:S01]  /*35c0*/  LOP3.LUT R12, R12, 0xff, RZ, 0xc0, !PT ;  /* 0x000000ff0c0c7812 */ /* 0x020fe200078ec0ff */
[----:B------:R-:W-:Y:S01]  /*35d0*/  BSSY B0, `(.L_x_93) ;  /* 0x0000013000007945 */ /* 0x000fe20003800000 */
[----:B0-----:R-:W-:Y:S02]  /*35e0*/  IADD3 R15, P0, R4, 0x40, RZ ;  /* 0x00000040040f7810 */ /* 0x001fe40007f1e0ff */
[----:B------:R-:W-:-:S03]  /*35f0*/  F2FP.F16.E4M3.UNPACK_B R12, R12 ;  /* 0x0000000cff0c723e */ /* 0x000fc600020006ff */
[----:B------:R-:W-:Y:S01]  /*3600*/  IMAD.X R19, RZ, RZ, R5, P0 ;  /* 0x000000ffff137224 */ /* 0x000fe200000e0605 */
[----:B------:R-:W-:Y:S01]  /*3610*/  ISETP.GE.AND P0, PT, R14, 0x41, PT ;  /* 0x000000410e00780c */ /* 0x000fe20003f06270 */
[----:B------:R-:W-:Y:S02]  /*3620*/  HADD2.F32 R13, -RZ, R12.H0_H0 ;  /* 0x2000000cff0d7230 */ /* 0x000fe40000004100 */
[----:B-123--:R-:W-:Y:S01]  /*3630*/  IMAD R20, R19, UR4, RZ ;  /* 0x0000000413147c24 */ /* 0x00efe2000f8e02ff */
[----:B------:R-:W-:Y:S02]  /*3640*/  ISETP.LT.OR P2, PT, R3, 0x1, !P0 ;  /* 0x000000010300780c */ /* 0x000fe40004741670 */
[----:B------:R-:W-:Y:S01]  /*3650*/  FMUL R18, R13, R0 ;  /* 0x000000000d127220 */ /* 0x000fe20000400000 */
[----:B------:R-:W-:-:S04]  /*3660*/  IMAD.WIDE.U32 R12, R15, UR4, R6 ;  /* 0x000000040f0c7c25 */ /* 0x000fc8000f8e0006 */
[----:B------:R-:W-:Y:S01]  /*3670*/  FFMA R18, R87, R2, R18 ;  /* 0x0000000257127223 */ /* 0x000fe20000000012 */
[----:B------:R-:W-:Y:S01]  /*3680*/  IMAD R15, R15, UR5, R20 ;  /* 0x000000050f0f7c24 */ /* 0x000fe2000f8e0214 */
[----:B------:R-:W-:-:S03]  /*3690*/  IADD3 R12, P3, R12, UR6, RZ ;  /* 0x000000060c0c7c10 */ /* 0x000fc6000ff7e0ff */
[----:B------:R-:W-:Y:S02]  /*36a0*/  F2FP.SATFINITE.E4M3.F32.PACK_AB_MERGE_C R19, RZ, R18, RZ ;  /* 0x00000012ff13723e */ /* 0x000fe400048070ff */
[--C-:B------:R-:W-:Y:S02]  /*36b0*/  IADD3.X R13, R13, UR7, R15.reuse, P3, !PT ;  /* 0x000000070d0d7c10 */ /* 0x100fe40009ffe40f */
[----:B------:R-:W-:Y:S01]  /*36c0*/  PRMT R15, RZ, 0x7610, R15 ;  /* 0x00007610ff0f7816 */ /* 0x000fe2000000000f */
[----:B------:R0:W-:Y:S01]  /*36d0*/  @!P1 STG.E.U8 desc[UR12][R16.64+0x39], R19 ;  /* 0x0000391310009986 */ /* 0x0001e2000c10110c */
[----:B------:R-:W-:Y:S05]  /*36e0*/  @P2 BRA `(.L_x_94) ;  /* 0x0000000000042947 */ /* 0x000fea0003800000 */
[----:B------:R1:W5:Y:S02]  /*36f0*/  LDG.E.U8 R15, desc[UR12][R12.64] ;  /* 0x0000000c0c0f7981 */ /* 0x000364000c1e1100 */
.L_x_94:
[----:B------:R-:W-:Y:S05]  /*3700*/  BSYNC B0 ;  /* 0x0000000000007941 */ /* 0x000fea0003800000 */
.L_x_93:
[----:B-----5:R-:W-:Y:S01]  /*3710*/  LOP3.LUT R15, R15, 0xff, RZ, 0xc0, !PT ;  /* 0x000000ff0f0f7812 */ /* 0x020fe200078ec0ff */
[----:B------:R-:W-:Y:S01]  /*3720*/  BSSY B0, `(.L_x_95) ;  /* 0x000000b000007945 */ /* 0x000fe20003800000 */
[----:B------:R-:W-:Y:S02]  /*3730*/  ISETP.LT.OR P3, PT, R3, 0x2, !P0 ;  /* 0x000000020300780c */ /* 0x000fe40004761670 */
[----:B------:R-:W-:-:S05]  /*3740*/  F2FP.F16.E4M3.UNPACK_B R15, R15 ;  /* 0x0000000fff0f723e */ /* 0x000fca00020006ff */
[----:B------:R-:W-:-:S05]  /*3750*/  HADD2.F32 R15, -RZ, R15.H0_H0 ;  /* 0x2000000fff0f7230 */ /* 0x000fca0000004100 */
[----:B------:R-:W-:-:S04]  /*3760*/  FMUL R15, R15, R0 ;  /* 0x000000000f0f7220 */ /* 0x000fc80000400000 */
[----:B------:R-:W-:-:S05]  /*3770*/  FFMA R15, R24, R2, R15 ;  /* 0x00000002180f7223 */ /* 0x000fca000000000f */
[----:B0-----:R-:W-:Y:S02]  /*3780*/  F2FP.SATFINITE.E4M3.F32.PACK_AB_MERGE_C R17, RZ, R15, RZ ;  /* 0x0000000fff11723e */ /* 0x001fe400048070ff */
[----:B------:R-:W-:-:S03]  /*3790*/  PRMT R15, RZ, 0x7610, R15 ;  /* 0x00007610ff0f7816 */ /* 0x000fc6000000000f */
[----:B------:R0:W-:Y:S01]  /*37a0*/  @!P2 STG.E.U8 desc[UR12][R8.64], R17 ;  /* 0x000000110800a986 */ /* 0x0001e2000c10110c */
[----:B------:R-:W-:Y:S05]  /*37b0*/  @P3 BRA `(.L_x_96) ;  /* 0x0000000000043947 */ /* 0x000fea0003800000 */
[----:B------:R2:W5:Y:S02]  /*37c0*/  LDG.E.U8 R15, desc[UR12][R12.64+0x1] ;  /* 0x0000010c0c0f7981 */ /* 0x000564000c1e1100 */
.L_x_96:
[----:B------:R-:W-:Y:S05]  /*37d0*/  BSYNC B0 ;  /* 0x0000000000007941 */ /* 0x000fea0003800000 */
.L_x_95:
[----:B-----5:R-:W-:Y:S01]  /*37e0*/  LOP3.LUT R15, R15, 0xff, RZ, 0xc0, !PT ;  /* 0x000000ff0f0f7812 */ /* 0x020fe200078ec0ff */
[----:B------:R-:W-:Y:S01]  /*37f0*/  BSSY B0, `(.L_x_97) ;  /* 0x0000013000007945 */ /* 0x000fe20003800000 */
[----:B0-----:R-:W-:Y:S02]  /*3800*/  IADD3 R17, P1, R4, 0x48, RZ ;  /* 0x0000004804117810 */ /* 0x001fe40007f3e0ff */
[----:B------:R-:W-:-:S03]  /*3810*/  F2FP.F16.E4M3.UNPACK_B R15, R15 ;  /* 0x0000000fff0f723e */ /* 0x000fc600020006ff */
[----:B------:R-:W-:Y:S01]  /*3820*/  IMAD.X R5, RZ, RZ, R5, P1 ;  /* 0x000000ffff057224 */ /* 0x000fe200008e0605 */
[----:B------:R-:W-:Y:S01]  /*3830*/  ISETP.GE.AND P1, PT, R14, 0x49, PT ;  /* 0x000000490e00780c */ /* 0x000fe20003f26270 */
[----:B------:R-:W-:Y:S02]  /*3840*/  HADD2.F32 R15, -RZ, R15.H0_H0 ;  /* 0x2000000fff0f7230 */ /* 0x000fe40000004100 */
[----:B------:R-:W-:Y:S01]  /*3850*/  IMAD.WIDE.U32 R6, R17, UR4, R6 ;  /* 0x0000000411067c25 */ /* 0x000fe2000f8e0006 */
[----:B------:R-:W-:-:S03]  /*3860*/  ISETP.LT.OR P2, PT, R3, 0x1, !P1 ;  /* 0x000000010300780c */ /* 0x000fc60004f41670 */
[----:B------:R-:W-:Y:S01]  /*3870*/  FMUL R4, R15, R0 ;  /* 0x000000000f047220 */ /* 0x000fe20000400000 */
[----:B------:R-:W-:-:S03]  /*3880*/  IMAD R16, R5, UR4, RZ ;  /* 0x0000000405107c24 */ /* 0x000fc6000f8e02ff */
[----:B------:R-:W-:Y:S01]  /*3890*/  FFMA R25, R25, R2, R4 ;  /* 0x0000000219197223 */ /* 0x000fe20000000004 */
[----:B------:R-:W-:Y:S01]  /*38a0*/  IMAD R17, R17, UR5, R16 ;  /* 0x0000000511117c24 */ /* 0x000fe2000f8e0210 */
[----:B------:R-:W-:Y:S02]  /*38b0*/  IADD3 R4, P4, R6, UR6, RZ ;  /* 0x0000000606047c10 */ /* 0x000fe4000ff9e0ff */
[----:B------:R-:W-:Y:S02]  /*38c0*/  PRMT R6, RZ, 0x7610, R6 ;  /* 0x00007610ff067816 */ /* 0x000fe40000000006 */
[----:B------:R-:W-:Y:S02]  /*38d0*/  F2FP.SATFINITE.E4M3.F32.PACK_AB_MERGE_C R25, RZ, R25, RZ ;  /* 0x00000019ff19723e */ /* 0x000fe400048070ff */
[----:B------:R-:W-:-:S03]  /*38e0*/  IADD3.X R5, R7, UR7, R17, P4, !PT ;  /* 0x0000000707057c10 */ /* 0x000fc6000a7fe411 */
[----:B------:R0:W-:Y:S01]  /*38f0*/  @!P3 STG.E.U8 desc[UR12][R8.64+0x1], R25 ;  /* 0x000001190800b986 */ /* 0x0001e2000c10110c */
[----:B------:R-:W-:Y:S05]  /*3900*/  @P2 BRA `(.L_x_98) ;  /* 0x0000000000042947 */ /* 0x000fea0003800000 */
[----:B------:R3:W5:Y:S02]  /*3910*/  LDG.E.U8 R6, desc[UR12][R4.64] ;  /* 0x0000000c04067981 */ /* 0x000764000c1e1100 */
.L_x_98:
[----:B------:R-:W-:Y:S05]  /*3920*/  BSYNC B0 ;  /* 0x0000000000007941 */ /* 0x000fea0003800000 */
.L_x_97:
[----:B-----5:R-:W-:Y:S01]  /*3930*/  LOP3.LUT R6, R6, 0xff, RZ, 0xc0, !PT ;  /* 0x000000ff06067812 */ /* 0x020fe200078ec0ff */
[----:B------:R-:W-:Y:S01]  /*3940*/  BSSY B0, `(.L_x_99) ;  /* 0x000000b000007945 */ /* 0x000fe20003800000 */
[----:B------:R-:W-:Y:S02]  /*3950*/  ISETP.LT.OR P3, PT, R3, 0x2, !P1 ;  /* 0x000000020300780c */ /* 0x000fe40004f61670 */
[----:B------:R-:W-:-:S05]  /*3960*/  F2FP.F16.E4M3.UNPACK_B R6, R6 ;  /* 0x00000006ff06723e */ /* 0x000fca00020006ff */
[----:B------:R-:W-:Y:S01]  /*3970*/  HADD2.F32 R7, -RZ, R6.H0_H0 ;  /* 0x20000006ff077230 */ /* 0x000fe20000004100 */
[----:B------:R-:W-:-:S04]  /*3980*/  PRMT R6, RZ, 0x7610, R6 ;  /* 0x00007610ff067816 */ /* 0x000fc80000000006 */
[----:B------:R-:W-:-:S04]  /*3990*/  FMUL R7, R7, R0 ;  /* 0x0000000007077220 */ /* 0x000fc80000400000 */
[----:B------:R-:W-:-:S05]  /*39a0*/  FFMA R7, R26, R2, R7 ;  /* 0x000000021a077223 */ /* 0x000fca0000000007 */
[----:B------:R-:W-:-:S05]  /*39b0*/  F2FP.SATFINITE.E4M3.F32.PACK_AB_MERGE_C R7, RZ, R7, RZ ;  /* 0x00000007ff07723e */ /* 0x000fca00048070ff */
[----:B------:R4:W-:Y:S01]  /*39c0*/  @!P2 STG.E.U8 desc[UR12][R10.64], R7 ;  /* 0x000000070a00a986 */ /* 0x0009e2000c10110c */
[----:B------:R-:W-:Y:S05]  /*39d0*/  @P3 BRA `(.L_x_100) ;  /* 0x0000000000043947 */ /* 0x000fea0003800000 */
[----:B------:R0:W5:Y:S02]  /*39e0*/  LDG.E.U8 R6, desc[UR12][R4.64+0x1] ;  /* 0x0000010c04067981 */ /* 0x000164000c1e1100 */
.L_x_100:
[----:B------:R-:W-:Y:S05]  /*39f0*/  BSYNC B0 ;  /* 0x0000000000007941 */ /* 0x000fea0003800000 */
.L_x_99:
[----:B-----5:R-:W-:Y:S01]  /*3a00*/  LOP3.LUT R6, R6, 0xff, RZ, 0xc0, !PT ;  /* 0x000000ff06067812 */ /* 0x020fe200078ec0ff */
[----:B------:R-:W-:Y:S01]  /*3a10*/  BSSY B0, `(.L_x_101) ;  /* 0x000000b000007945 */ /* 0x000fe20003800000 */
[----:B------:R-:W-:Y:S02]  /*3a20*/  ISETP.LT.OR P2, PT, R3, 0x9, !P0 ;  /* 0x000000090300780c */ /* 0x000fe40004741670 */
[----:B------:R-:W-:-:S05]  /*3a30*/  F2FP.F16.E4M3.UNPACK_B R6, R6 ;  /* 0x00000006ff06723e */ /* 0x000fca00020006ff */
[----:B----4-:R-:W-:-:S05]  /*3a40*/  HADD2.F32 R7, -RZ, R6.H0_H0 ;  /* 0x20000006ff077230 */ /* 0x010fca0000004100 */
[----:B------:R-:W-:-:S04]  /*3a50*/  FMUL R6, R7, R0 ;  /* 0x0000000007067220 */ /* 0x000fc80000400000 */
[----:B------:R-:W-:-:S05]  /*3a60*/  FFMA R6, R27, R2, R6 ;  /* 0x000000021b067223 */ /* 0x000fca0000000006 */
[----:B------:R-:W-:Y:S02]  /*3a70*/  F2FP.SATFINITE.E4M3.F32.PACK_AB_MERGE_C R7, RZ, R6, RZ ;  /* 0x00000006ff07723e */ /* 0x000fe400048070ff */
[----:B------:R-:W-:-:S03]  /*3a80*/  PRMT R6, RZ, 0x7610, R6 ;  /* 0x00007610ff067816 */ /* 0x000fc60000000006 */
[----:B------:R4:W-:Y:S01]  /*3a90*/  @!P3 STG.E.U8 desc[UR12][R10.64+0x1], R7 ;  /* 0x000001070a00b986 */ /* 0x0009e2000c10110c */
[----:B------:R-:W-:Y:S05]  /*3aa0*/  @P2 BRA `(.L_x_102) ;  /* 0x0000000000042947 */ /* 0x000fea0003800000 */
[----:B------:R0:W5:Y:S02]  /*3ab0*/  LDG.E.U8 R6, desc[UR12][R12.64+0x8] ;  /* 0x0000080c0c067981 */ /* 0x000164000c1e1100 */
.L_x_102:
[----:B------:R-:W-:Y:S05]  /*3ac0*/  BSYNC B0 ;  /* 0x0000000000007941 */ /* 0x000fea0003800000 */
.L_x_101:
[----:B-----5:R-:W-:Y:S01]  /*3ad0*/  LOP3.LUT R6, R6, 0xff, RZ, 0xc0, !PT ;  /* 0x000000ff06067812 */ /* 0x020fe200078ec0ff */
[----:B------:R-:W-:Y:S01]  /*3ae0*/  BSSY B0, `(.L_x_103) ;  /* 0x000000b000007945 */ /* 0x000fe20003800000 */
[----:B------:R-:W-:Y:S02]  /*3af0*/  ISETP.LT.OR P3, PT, R3, 0xa, !P0 ;  /* 0x0000000a0300780c */ /* 0x000fe40004761670 */
[----:B------:R-:W-:-:S05]  /*3b00*/  F2FP.F16.E4M3.UNPACK_B R6, R6 ;  /* 0x00000006ff06723e */ /* 0x000fca00020006ff */
[----:B----4-:R-:W-:Y:S01]  /*3b10*/  HADD2.F32 R7, -RZ, R6.H0_H0 ;  /* 0x20000006ff077230 */ /* 0x010fe20000004100 */
[----:B------:R-:W-:-:S04]  /*3b20*/  PRMT R6, RZ, 0x7610, R6 ;  /* 0x00007610ff067816 */ /* 0x000fc80000000006 */
[----:B------:R-:W-:-:S04]  /*3b30*/  FMUL R7, R7, R0 ;  /* 0x0000000007077220 */ /* 0x000fc80000400000 */
[----:B------:R-:W-:-:S05]  /*3b40*/  FFMA R7, R28, R2, R7 ;  /* 0x000000021c077223 */ /* 0x000fca0000000007 */
[----:B------:R-:W-:-:S05]  /*3b50*/  F2FP.SATFINITE.E4M3.F32.PACK_AB_MERGE_C R7, RZ, R7, RZ ;  /* 0x00000007ff07723e */ /* 0x000fca00048070ff */
[----:B------:R4:W-:Y:S01]  /*3b60*/  @!P2 STG.E.U8 desc[UR12][R8.64+0x8], R7 ;  /* 0x000008070800a986 */ /* 0x0009e2000c10110c */
[----:B------:R-:W-:Y:S05]  /*3b70*/  @P3 BRA `(.L_x_104) ;  /* 0x0000000000043947 */ /* 0x000fea0003800000 */
[----:B------:R0:W5:Y:S02]  /*3b80*/  LDG.E.U8 R6, desc[UR12][R12.64+0x9] ;  /* 0x0000090c0c067981 */ /* 0x000164000c1e1100 */
.L_x_104:
[----:B------:R-:W-:Y:S05]  /*3b90*/  BSYNC B0 ;  /* 0x0000000000007941 */ /* 0x000fea0003800000 */
.L_x_103:
        /* <DEDUP_REMOVED lines=12> */
.L_x_106:
[----:B------:R-:W-:Y:S05]  /*3c60*/  BSYNC B0 ;  /* 0x0000000000007941 */ /* 0x000fea0003800000 */
.L_x_105:
        /* <DEDUP_REMOVED lines=12> */
.L_x_108:
[----:B------:R-:W-:Y:S05]  /*3d30*/  BSYNC B0 ;  /* 0x0000000000007941 */ /* 0x000fea0003800000 */
.L_x_107:
        /* <DEDUP_REMOVED lines=12> */
.L_x_110:
[----:B------:R-:W-:Y:S05]  /*3e00*/  BSYNC B0 ;  /* 0x0000000000007941 */ /* 0x000fea0003800000 */
.L_x_109:
        /* <DEDUP_REMOVED lines=12> */
.L_x_112:
[----:B------:R-:W-:Y:S05]  /*3ed0*/  BSYNC B0 ;  /* 0x0000000000007941 */ /* 0x000fea0003800000 */
.L_x_111:
        /* <DEDUP_REMOVED lines=12> */
.L_x_114:
[----:B------:R-:W-:Y:S05]  /*3fa0*/  BSYNC B0 ;  /* 0x0000000000007941 */ /* 0x000fea0003800000 */
.L_x_113:
        /* <DEDUP_REMOVED lines=12> */
.L_x_116:
[----:B------:R-:W-:Y:S05]  /*4070*/  BSYNC B0 ;  /* 0x0000000000007941 */ /* 0x000fea0003800000 */
.L_x_115:
        /* <DEDUP_REMOVED lines=12> */
.L_x_118:
[----:B------:R-:W-:Y:S05]  /*4140*/  BSYNC B0 ;  /* 0x0000000000007941 */ /* 0x000fea0003800000 */
.L_x_117:
        /* <DEDUP_REMOVED lines=12> */
.L_x_120:
[----:B------:R-:W-:Y:S05]  /*4210*/  BSYNC B0 ;  /* 0x0000000000007941 */ /* 0x000fea0003800000 */
.L_x_119:
        /* <DEDUP_REMOVED lines=12> */
.L_x_122:
[----:B------:R-:W-:Y:S05]  /*42e0*/  BSYNC B0 ;  /* 0x0000000000007941 */ /* 0x000fea0003800000 */
.L_x_121:
        /* <DEDUP_REMOVED lines=12> */
.L_x_124:
[----:B------:R-:W-:Y:S05]  /*43b0*/  BSYNC B0 ;  /* 0x0000000000007941 */ /* 0x000fea0003800000 */
.L_x_123:
        /* <DEDUP_REMOVED lines=12> */
.L_x_126:
[----:B------:R-:W-:Y:S05]  /*4480*/  BSYNC B0 ;  /* 0x0000000000007941 */ /* 0x000fea0003800000 */
.L_x_125:
        /* <DEDUP_REMOVED lines=12> */
.L_x_128:
[----:B------:R-:W-:Y:S05]  /*4550*/  BSYNC B0 ;  /* 0x0000000000007941 */ /* 0x000fea0003800000 */
.L_x_127:
        /* <DEDUP_REMOVED lines=12> */
.L_x_130:
[----:B------:R-:W-:Y:S05]  /*4620*/  BSYNC B0 ;  /* 0x0000000000007941 */ /* 0x000fea0003800000 */
.L_x_129:
        /* <DEDUP_REMOVED lines=12> */
.L_x_132:
[----:B------:R-:W-:Y:S05]  /*46f0*/  BSYNC B0 ;  /* 0x0000000000007941 */ /* 0x000fea0003800000 */
.L_x_131:
        /* <DEDUP_REMOVED lines=12> */
.L_x_134:
[----:B------:R-:W-:Y:S05]  /*47c0*/  BSYNC B0 ;  /* 0x0000000000007941 */ /* 0x000fea0003800000 */
.L_x_133:
        /* <DEDUP_REMOVED lines=12> */
.L_x_136:
[----:B------:R-:W-:Y:S05]  /*4890*/  BSYNC B0 ;  /* 0x0000000000007941 */ /* 0x000fea0003800000 */
.L_x_135:
        /* <DEDUP_REMOVED lines=12> */
.L_x_138:
[----:B------:R-:W-:Y:S05]  /*4960*/  BSYNC B0 ;  /* 0x0000000000007941 */ /* 0x000fea0003800000 */
.L_x_137:
        /* <DEDUP_REMOVED lines=12> */
.L_x_140:
[----:B------:R-:W-:Y:S05]  /*4a30*/  BSYNC B0 ;  /* 0x0000000000007941 */ /* 0x000fea0003800000 */
.L_x_139:
        /* <DEDUP_REMOVED lines=12> */
.L_x_142:
[----:B------:R-:W-:Y:S05]  /*4b00*/  BSYNC B0 ;  /* 0x0000000000007941 */ /* 0x000fea0003800000 */
.L_x_141:
[----:B-----5:R-:W-:Y:S01]  /*4b10*/  F2FP.F16.E4M3.UNPACK_B R6, R6 ;  /* 0x00000006ff06723e */ /* 0x020fe200020006ff */
[----:B------:R-:W-:Y:S01]  /*4b20*/  BSSY B0, `(.L_x_143) ;  /* 0x000000a000007945 */ /* 0x000fe20003800000 */
[----:B------:R-:W-:-:S03]  /*4b30*/  ISETP.LT.OR P3, PT, R3, 0x32, !P0 ;  /* 0x000000320300780c */ /* 0x000fc60004761670 */
        /* <DEDUP_REMOVED lines=8> */
.L_x_144:
[----:B------:R-:W-:Y:S05]  /*4bc0*/  BSYNC B0 ;  /* 0x0000000000007941 */ /* 0x000fea0003800000 */
.L_x_143:
[----:B-----5:R-:W-:Y:S01]  /*4bd0*/  F2FP.F16.E4M3.UNPACK_B R6, R6 ;  /* 0x00000006ff06723e */ /* 0x020fe200020006ff */
[----:B------:R-:W-:Y:S01]  /*4be0*/  BSSY B0, `(.L_x_145) ;  /* 0x000000a000007945 */ /* 0x000fe20003800000 */
[----:B------:R-:W-:-:S03]  /*4bf0*/  ISETP.LT.OR P2, PT, R3, 0x31, !P1 ;  /* 0x000000310300780c */ /* 0x000fc60004f41670 */
        /* <DEDUP_REMOVED lines=8> */
.L_x_146:
[----:B------:R-:W-:Y:S05]  /*4c80*/  BSYNC B0 ;  /* 0x0000000000007941 */ /* 0x000fea0003800000 */
.L_x_145:
        /* <DEDUP_REMOVED lines=11> */
.L_x_148:
[----:B------:R-:W-:Y:S05]  /*4d40*/  BSYNC B0 ;  /* 0x0000000000007941 */ /* 0x000fea0003800000 */
.L_x_147:
        /* <DEDUP_REMOVED lines=11> */
.L_x_150:
[----:B------:R-:W-:Y:S05]  /*4e00*/  BSYNC B0 ;  /* 0x0000000000007941 */ /* 0x000fea0003800000 */
.L_x_149:
        /* <DEDUP_REMOVED lines=11> */
.L_x_152:
[----:B------:R-:W-:Y:S05]  /*4ec0*/  BSYNC B0 ;  /* 0x0000000000007941 */ /* 0x000fea0003800000 */
.L_x_151:
        /* <DEDUP_REMOVED lines=11> */
.L_x_154:
[----:B------:R-:W-:Y:S05]  /*4f80*/  BSYNC B0 ;  /* 0x0000000000007941 */ /* 0x000fea0003800000 */
.L_x_153:
[----:B-----5:R-:W-:Y:S01]  /*4f90*/  F2FP.F16.E4M3.UNPACK_B R6, R6 ;  /* 0x00000006ff06723e */ /* 0x020fe200020006ff */
[----:B------:R-:W-:Y:S01]  /*4fa0*/  BSSY B0, `(.L_x_155) ;  /* 0x000000a000007945 */ /* 0x000fe20003800000 */
[----:B------:R-:W-:Y:S02]  /*4fb0*/  ISETP.LT.OR P1, PT, R3, 0x3a, !P1 ;  /* 0x0000003a0300780c */ /* 0x000fe40004f21670 */
[----:B------:R-:W-:Y:S01]  /*4fc0*/  PRMT R3, RZ, 0x7610, R3 ;  /* 0x00007610ff037816 */ /* 0x000fe20000000003 */
[----:B----4-:R-:W-:-:S05]  /*4fd0*/  HADD2.F32 R7, -RZ, R6.H0_H0 ;  /* 0x20000006ff077230 */ /* 0x010fca0000004100 */
[----:B------:R-:W-:-:S04]  /*4fe0*/  FMUL R7, R7, R0 ;  /* 0x0000000007077220 */ /* 0x000fc80000400000 */
[----:B------:R-:W-:-:S05]  /*4ff0*/  FFMA R7, R54, R2, R7 ;  /* 0x0000000236077223 */ /* 0x000fca0000000007 */
[----:B------:R-:W-:-:S05]  /*5000*/  F2FP.SATFINITE.E4M3.F32.PACK_AB_MERGE_C R7, RZ, R7, RZ ;  /* 0x00000007ff07723e */ /* 0x000fca00048070ff */
[----:B------:R4:W-:Y:S01]  /*5010*/  @!P2 STG.E.U8 desc[UR12][R10.64+0x38], R7 ;  /* 0x000038070a00a986 */ /* 0x0009e2000c10110c */
[----:B------:R-:W-:Y:S05]  /*5020*/  @P1 BRA `(.L_x_156) ;  /* 0x0000000000041947 */ /* 0x000fea0003800000 */
[----:B------:R0:W5:Y:S02]  /*5030*/  LDG.E.U8 R3, desc[UR12][R4.64+0x39] ;  /* 0x0000390c04037981 */ /* 0x000164000c1e1100 */
.L_x_156:
[----:B------:R-:W-:Y:S05]  /*5040*/  BSYNC B0 ;  /* 0x0000000000007941 */ /* 0x000fea0003800000 */
.L_x_155:
[----:B-----5:R-:W-:-:S05]  /*5050*/  F2FP.F16.E4M3.UNPACK_B R3, R3 ;  /* 0x00000003ff03723e */ /* 0x020fca00020006ff */
[----:B------:R-:W-:-:S05]  /*5060*/  HADD2.F32 R3, -RZ, R3.H0_H0 ;  /* 0x20000003ff037230 */ /* 0x000fca0000004100 */
[----:B------:R-:W-:-:S04]  /*5070*/  FMUL R0, R3, R0 ;  /* 0x0000000003007220 */ /* 0x000fc80000400000 */
[----:B------:R-:W-:-:S05]  /*5080*/  FFMA R0, R55, R2, R0 ;  /* 0x0000000237007223 */ /* 0x000fca0000000000 */
[----:B------:R-:W-:Y:S01]  /*5090*/  F2FP.SATFINITE.E4M3.F32.PACK_AB_MERGE_C R3, RZ, R0, RZ ;  /* 0x00000000ff03723e */ /* 0x000fe200048070ff */
[----:B------:R-:W-:Y:S06]  /*50a0*/  @P1 EXIT ;  /* 0x000000000000194d */ /* 0x000fec0003800000 */
[----:B------:R-:W-:Y:S01]  /*50b0*/  STG.E.U8 desc[UR12][R10.64+0x39], R3 ;  /* 0x000039030a007986 */ /* 0x000fe2000c10110c */
[----:B------:R-:W-:Y:S05]  /*50c0*/  EXIT ;  /* 0x000000000000794d */ /* 0x000fea0003800000 */
.L_x_28:
[----:B------:R-:W-:Y:S01]  /*50d0*/  ISETP.GE.AND P0, PT, R14, 0x1, PT ;  /* 0x000000010e00780c */ /* 0x000fe20003f06270 */
[-C--:B--2---:R-:W-:Y:S01]  /*50e0*/  FMUL R57, R57, R2.reuse ;  /* 0x0000000239397220 */ /* 0x084fe20000400000 */
[-C--:B------:R-:W-:Y:S01]  /*50f0*/  FMUL R56, R56, R2.reuse ;  /* 0x0000000238387220 */ /* 0x080fe20000400000 */
[----:B------:R-:W-:Y:S01]  /*5100*/  ISETP.GE.AND P2, PT, R14, 0x9, PT ;  /* 0x000000090e00780c */ /* 0x000fe20003f46270 */
[-C--:B------:R-:W-:Y:S01]  /*5110*/  FMUL R58, R58, R2.reuse ;  /* 0x000000023a3a7220 */ /* 0x080fe20000400000 */
[----:B------:R-:W-:Y:S01]  /*5120*/  ISETP.LT.OR P3, PT, R3, 0x2, !P0 ;  /* 0x000000020300780c */ /* 0x000fe20004761670 */
[-C--:B------:R-:W-:Y:S01]  /*5130*/  FMUL R59, R59, R2.reuse ;  /* 0x000000023b3b7220 */ /* 0x080fe20000400000 */
[----:B------:R-:W-:Y:S01]  /*5140*/  ISETP.LT.OR P1, PT, R3, 0x1, !P0 ;  /* 0x000000010300780c */ /* 0x000fe20004721670 */
[-C--:B------:R-:W-:Y:S01]  /*5150*/  FMUL R60, R60, R2.reuse ;  /* 0x000000023c3c7220 */ /* 0x080fe20000400000 */
[----:B------:R-:W-:Y:S01]  /*5160*/  F2FP.SATFINITE.E4M3.F32.PACK_AB_MERGE_C R57, RZ, R57, RZ ;  /* 0x00000039ff39723e */ /* 0x000fe200048070ff */
[----:B------:R-:W-:Y:S01]  /*5170*/  FMUL R61, R61, R2 ;  /* 0x000000023d3d7220 */ /* 0x000fe20000400000 */
[----:B------:R-:W-:Y:S01]  /*5180*/  F2FP.SATFINITE.E4M3.F32.PACK_AB_MERGE_C R5, RZ, R56, RZ ;  /* 0x00000038ff05723e */ /* 0x000fe200048070ff */
[-C--:B------:R-:W-:Y:S01]  /*5190*/  FMUL R62, R62, R2.reuse ;  /* 0x000000023e3e7220 */ /* 0x080fe20000400000 */
[----:B------:R-:W-:Y:S01]  /*51a0*/  ISETP.LT.OR P4, PT, R3, 0x2, !P2 ;  /* 0x000000020300780c */ /* 0x000fe20005781670 */
[-C--:B------:R-:W-:Y:S01]  /*51b0*/  FMUL R63, R63, R2.reuse ;  /* 0x000000023f3f7220 */ /* 0x080fe20000400000 */
[C---:B------:R-:W-:Y:S01]  /*51c0*/  ISETP.LT.OR P5, PT, R3.reuse, 0x9, !P0 ;  /* 0x000000090300780c */ /* 0x040fe200047a1670 */
[-C--:B------:R-:W-:Y:S01]  /*51d0*/  FMUL R64, R64, R2.reuse ;  /* 0x0000000240407220 */ /* 0x080fe20000400000 */
[C---:B------:R-:W-:Y:S01]  /*51e0*/  ISETP.LT.OR P6, PT, R3.reuse, 0xa, !P0 ;  /* 0x0000000a0300780c */ /* 0x040fe200047c1670 */
[----:B------:R-:W-:Y:S01]  /*51f0*/  @!P3 STG.E.U8 desc[UR12][R12.64+0x1], R57 ;  /* 0x000001390c00b986 */ /* 0x000fe2000c10110c */
[----:B------:R-:W-:Y:S01]  /*5200*/  ISETP.LT.OR P3, PT, R3, 0x1, !P2 ;  /* 0x000000010300780c */ /* 0x000fe20005761670 */
[-C--:B------:R-:W-:Y:S01]  /*5210*/  FMUL R65, R65, R2.reuse ;  /* 0x0000000241417220 */ /* 0x080fe20000400000 */
[----:B------:R-:W-:Y:S01]  /*5220*/  F2FP.SATFINITE.E4M3.F32.PACK_AB_MERGE_C R59, RZ, R59, RZ ;  /* 0x0000003bff3b723e */ /* 0x000fe200048070ff */
[----:B------:R0:W-:Y:S01]  /*5230*/  @!P1 STG.E.U8 desc[UR12][R12.64], R5 ;  /* 0x000000050c009986 */ /* 0x0001e2000c10110c */
[----:B------:R-:W-:Y:S01]  /*5240*/  ISETP.LT.OR P1, PT, R3, 0x9, !P2 ;  /* 0x000000090300780c */ /* 0x000fe20005721670 */
[----:B------:R-:W-:Y:S01]  /*5250*/  FMUL R66, R66, R2 ;  /* 0x0000000242427220 */ /* 0x000fe20000400000 */
[----:B------:R-:W-:Y:S01]  /*5260*/  F2FP.SATFINITE.E4M3.F32.PACK_AB_MERGE_C R7, RZ, R60, RZ ;  /* 0x0000003cff07723e */ /* 0x000fe200048070ff */
[----:B------:R-:W-:Y:S01]  /*5270*/  @!P4 STG.E.U8 desc[UR12][R16.64+0x1], R59 ;  /* 0x0000013b1000c986 */ /* 0x000fe2000c10110c */
[----:B------:R-:W-:Y:S01]  /*5280*/  F2FP.SATFINITE.E4M3.F32.PACK_AB_MERGE_C R61, RZ, R61, RZ ;  /* 0x0000003dff3d723e */ /* 0x000fe200048070ff */
[----:B------:R-:W-:Y:S01]  /*5290*/  FMUL R67, R67, R2 ;  /* 0x0000000243437220 */ /* 0x000fe20000400000 */
[----:B------:R-:W-:Y:S01]  /*52a0*/  F2FP.SATFINITE.E4M3.F32.PACK_AB_MERGE_C R15, RZ, R62, RZ ;  /* 0x0000003eff0f723e */ /* 0x000fe200048070ff */
[-C--:B------:R-:W-:Y:S01]  /*52b0*/  FMUL R68, R68, R2.reuse ;  /* 0x0000000244447220 */ /* 0x080fe20000400000 */
[----:B------:R-:W-:Y:S01]  /*52c0*/  ISETP.LT.OR P4, PT, R3, 0x12, !P0 ;  /* 0x000000120300780c */ /* 0x000fe20004781670 */
[-C--:B------:R-:W-:Y:S01]  /*52d0*/  FMUL R69, R69, R2.reuse ;  /* 0x0000000245457220 */ /* 0x080fe20000400000 */
[----:B------:R-:W-:Y:S01]  /*52e0*/  F2FP.SATFINITE.E4M3.F32.PACK_AB_MERGE_C R63, RZ, R63, RZ ;  /* 0x0000003fff3f723e */ /* 0x000fe200048070ff */
[----:B------:R-:W-:Y:S01]  /*52f0*/  FMUL R70, R70, R2 ;  /* 0x0000000246467220 */ /* 0x000fe20000400000 */
[----:B0-----:R-:W-:Y:S01]  /*5300*/  F2FP.SATFINITE.E4M3.F32.PACK_AB_MERGE_C R5, RZ, R58, RZ ;  /* 0x0000003aff05723e */ /* 0x001fe200048070ff */
[-C--:B------:R-:W-:Y:S01]  /*5310*/  FMUL R71, R71, R2.reuse ;  /* 0x0000000247477220 */ /* 0x080fe20000400000 */
[----:B------:R-:W-:Y:S01]  /*5320*/  F2FP.SATFINITE.E4M3.F32.PACK_AB_MERGE_C R65, RZ, R65, RZ ;  /* 0x00000041ff41723e */ /* 0x000fe200048070ff */
[-C--:B------:R-:W-:Y:S01]  /*5330*/  FMUL R72, R72, R2.reuse ;  /* 0x0000000248487220 */ /* 0x080fe20000400000 */
[----:B------:R-:W-:Y:S01]  /*5340*/  F2FP.SATFINITE.E4M3.F32.PACK_AB_MERGE_C R67, RZ, R67, RZ ;  /* 0x00000043ff43723e */ /* 0x000fe200048070ff */
[----:B------:R0:W-:Y:S01]  /*5350*/  @!P3 STG.E.U8 desc[UR12][R16.64], R5 ;  /* 0x000000051000b986 */ /* 0x0001e2000c10110c */
[----:B------:R-:W-:Y:S01]  /*5360*/  ISETP.LT.OR P3, PT, R3, 0xa, !P2 ;  /* 0x0000000a0300780c */ /* 0x000fe20005761670 */
[-C--:B------:R-:W-:Y:S01]  /*5370*/  FMUL R73, R73, R2.reuse ;  /* 0x0000000249497220 */ /* 0x080fe20000400000 */
[----:B------:R-:W-:Y:S01]  /*5380*/  F2FP.SATFINITE.E4M3.F32.PACK_AB_MERGE_C R69, RZ, R69, RZ ;  /* 0x00000045ff45723e */ /* 0x000fe200048070ff */
[----:B------:R1:W-:Y:S01]  /*5390*/  @!P5 STG.E.U8 desc[UR12][R12.64+0x8], R7 ;  /* 0x000008070c00d986 */ /* 0x0003e2000c10110c */
[C---:B------:R-:W-:Y:S01]  /*53a0*/  ISETP.LT.OR P5, PT, R3.reuse, 0x11, !P2 ;  /* 0x000000110300780c */ /* 0x040fe200057a1670 */
[-C--:B------:R-:W-:Y:S01]  /*53b0*/  FMUL R74, R74, R2.reuse ;  /* 0x000000024a4a7220 */ /* 0x080fe20000400000 */
[----:B------:R-:W-:Y:S01]  /*53c0*/  F2FP.SATFINITE.E4M3.F32.PACK_AB_MERGE_C R71, RZ, R71, RZ ;  /* 0x00000047ff47723e */ /* 0x000fe200048070ff */
[----:B------:R-:W-:Y:S01]  /*53d0*/  @!P6 STG.E.U8 desc[UR12][R12.64+0x9], R61 ;  /* 0x0000093d0c00e986 */ /* 0x000fe2000c10110c */
[----:B------:R-:W-:Y:S01]  /*53e0*/  ISETP.LT.OR P6, PT, R3, 0x12, !P2 ;  /* 0x000000120300780c */ /* 0x000fe200057c1670 */
[-C--:B------:R-:W-:Y:S01]  /*53f0*/  FMUL R75, R75, R2.reuse ;  /* 0x000000024b4b7220 */ /* 0x080fe20000400000 */
[-C--:B------:R-:W-:Y:S01]  /*5400*/  FMUL R76, R76, R2.reuse ;  /* 0x000000024c4c7220 */ /* 0x080fe20000400000 */
[----:B------:R2:W-:Y:S01]  /*5410*/  @!P1 STG.E.U8 desc[UR12][R16.64+0x8], R15 ;  /* 0x0000080f10009986 */ /* 0x0005e2000c10110c */
[----:B------:R-:W-:Y:S01]  /*5420*/  ISETP.LT.OR P1, PT, R3, 0x11, !P0 ;  /* 0x000000110300780c */ /* 0x000fe20004721670 */
[----:B------:R-:W-:Y:S01]  /*5430*/  FMUL R77, R77, R2 ;  /* 0x000000024d4d7220 */ /* 0x000fe20000400000 */
[----:B0-----:R-:W-:Y:S01]  /*5440*/  F2FP.SATFINITE.E4M3.F32.PACK_AB_MERGE_C R5, RZ, R64, RZ ;  /* 0x00000040ff05723e */ /* 0x001fe200048070ff */
[----:B------:R-:W-:Y:S01]  /*5450*/  @!P3 STG.E.U8 desc[UR12][R16.64+0x9], R63 ;  /* 0x0000093f1000b986 */ /* 0x000fe2000c10110c */
[----:B-1----:R-:W-:Y:S01]  /*5460*/  F2FP.SATFINITE.E4M3.F32.PACK_AB_MERGE_C R7, RZ, R66, RZ ;  /* 0x00000042ff07723e */ /* 0x002fe200048070ff */
[-C--:B------:R-:W-:Y:S01]  /*5470*/  FMUL R78, R78, R2.reuse ;  /* 0x000000024e4e7220 */ /* 0x080fe20000400000 */
[C---:B------:R-:W-:Y:S01]  /*5480*/  ISETP.LT.OR P3, PT, R3.reuse, 0x19, !P0 ;  /* 0x000000190300780c */ /* 0x040fe20004761670 */
[----:B------:R-:W-:Y:S01]  /*5490*/  @!P4 STG.E.U8 desc[UR12][R12.64+0x11], R65 ;  /* 0x000011410c00c986 */ /* 0x000fe2000c10110c */
[----:B------:R-:W-:Y:S01]  /*54a0*/  ISETP.LT.OR P4, PT, R3, 0x1a, !P0 ;  /* 0x0000001a0300780c */ /* 0x000fe20004781670 */
[-C--:B------:R-:W-:Y:S01]  /*54b0*/  FMUL R79, R79, R2.reuse ;  /* 0x000000024f4f7220 */ /* 0x080fe20000400000 */
[----:B------:R-:W-:Y:S01]  /*54c0*/  F2FP.SATFINITE.E4M3.F32.PACK_AB_MERGE_C R73, RZ, R73, RZ ;  /* 0x00000049ff49723e */ /* 0x000fe200048070ff */
[----:B------:R-:W-:Y:S01]  /*54d0*/  FMUL R81, R81, R2 ;  /* 0x0000000251517220 */ /* 0x000fe20000400000 */
[----:B--2---:R-:W-:Y:S01]  /*54e0*/  F2FP.SATFINITE.E4M3.F32.PACK_AB_MERGE_C R15, RZ, R72, RZ ;  /* 0x00000048ff0f723e */ /* 0x004fe200048070ff */
[----:B------:R0:W-:Y:S01]  /*54f0*/  @!P1 STG.E.U8 desc[UR12][R12.64+0x10], R5 ;  /* 0x000010050c009986 */ /* 0x0001e2000c10110c */
[C---:B------:R-:W-:Y:S01]  /*5500*/  ISETP.LT.OR P1, PT, R3.reuse, 0x21, !P0 ;  /* 0x000000210300780c */ /* 0x040fe20004721670 */
        /* <DEDUP_REMOVED lines=8> */
[----:B------:R-:W-:Y:S01]  /*5590*/  FMUL R83, R83, R2 ;  /* 0x0000000253537220 */ /* 0x000fe20000400000 */
[----:B------:R-:W-:Y:S01]  /*55a0*/  F2FP.SATFINITE.E4M3.F32.PACK_AB_MERGE_C R79, RZ, R79, RZ ;  /* 0x0000004fff4f723e */ /* 0x000fe200048070ff */
[----:B------:R-:W-:Y:S01]  /*55b0*/  @!P4 STG.E.U8 desc[UR12][R12.64+0x19], R69 ;  /* 0x000019450c00c986 */ /* 0x000fe2000c10110c */
[----:B0-----:R-:W-:Y:S01]  /*55c0*/  F2FP.SATFINITE.E4M3.F32.PACK_AB_MERGE_C R5, RZ, R68, RZ ;  /* 0x00000044ff05723e */ /* 0x001fe200048070ff */
[-C--:B------:R-:W-:Y:S01]  /*55d0*/  FMUL R84, R84, R2.reuse ;  /* 0x0000000254547220 */ /* 0x080fe20000400000 */
[----:B------:R-:W-:Y:S01]  /*55e0*/  ISETP.LT.OR P4, PT, R3, 0x22, !P2 ;  /* 0x000000220300780c */ /* 0x000fe20005781670 */
[----:B------:R-:W-:Y:S01]  /*55f0*/  FMUL R85, R85, R2 ;  /* 0x0000000255557220 */ /* 0x000fe20000400000 */
[----:B-1----:R-:W-:Y:S01]  /*5600*/  F2FP.SATFINITE.E4M3.F32.PACK_AB_MERGE_C R7, RZ, R70, RZ ;  /* 0x00000046ff07723e */ /* 0x002fe200048070ff */
[----:B------:R0:W-:Y:S01]  /*5610*/  @!P3 STG.E.U8 desc[UR12][R12.64+0x18], R5 ;  /* 0x000018050c00b986 */ /* 0x0001e2000c10110c */
[C---:B------:R-:W-:Y:S01]  /*5620*/  ISETP.LT.OR P3, PT, R3.reuse, 0x22, !P0 ;  /* 0x000000220300780c */ /* 0x040fe20004761670 */
[-C--:B------:R-:W-:Y:S01]  /*5630*/  FMUL R86, R86, R2.reuse ;  /* 0x0000000256567220 */ /* 0x080fe20000400000 */
[----:B------:R-:W-:Y:S01]  /*5640*/  F2FP.SATFINITE.E4M3.F32.PACK_AB_MERGE_C R81, RZ, R81, RZ ;  /* 0x00000051ff51723e */ /* 0x000fe200048070ff */
[----:B------:R1:W-:Y:S01]  /*5650*/  @!P5 STG.E.U8 desc[UR12][R16.64+0x18], R7 ;  /* 0x000018071000d986 */ /* 0x0003e2000c10110c */
[----:B------:R-:W-:Y:S01]  /*5660*/  ISETP.LT.OR P5, PT, R3, 0x29, !P0 ;  /* 0x000000290300780c */ /* 0x000fe200047a1670 */
[-C--:B------:R-:W-:Y:S01]  /*5670*/  FMUL R87, R87, R2.reuse ;  /* 0x0000000257577220 */ /* 0x080fe20000400000 */
[----:B------:R-:W-:Y:S01]  /*5680*/  F2FP.SATFINITE.E4M3.F32.PACK_AB_MERGE_C R83, RZ, R83, RZ ;  /* 0x00000053ff53723e */ /* 0x000fe200048070ff */
[----:B------:R-:W-:Y:S01]  /*5690*/  @!P6 STG.E.U8 desc[UR12][R16.64+0x19], R71 ;  /* 0x000019471000e986 */ /* 0x000fe2000c10110c */
[C---:B------:R-:W-:Y:S01]  /*56a0*/  ISETP.LT.OR P6, PT, R3.reuse, 0x2a, !P0 ;  /* 0x0000002a0300780c */ /* 0x040fe200047c1670 */
[-C--:B------:R-:W-:Y:S01]  /*56b0*/  FMUL R24, R24, R2.reuse ;  /* 0x0000000218187220 */ /* 0x080fe20000400000 */
[----:B------:R-:W-:Y:S01]  /*56c0*/  F2FP.SATFINITE.E4M3.F32.PACK_AB_MERGE_C R85, RZ, R85, RZ ;  /* 0x00000055ff55723e */ /* 0x000fe200048070ff */
        /* <DEDUP_REMOVED lines=25> */
[----:B------:R-:W-:Y:S01]  /*5860*/  FMUL R32, R32, R2 ;  /* 0x0000000220207220 */ /* 0x000fe20000400000 */
[----:B0-----:R-:W-:Y:S01]  /*5870*/  F2FP.SATFINITE.E4M3.F32.PACK_AB_MERGE_C R5, RZ, R78, RZ ;  /* 0x0000004eff05723e */ /* 0x001fe200048070ff */
[----:B------:R-:W-:Y:S01]  /*5880*/  @!P3 STG.E.U8 desc[UR12][R16.64+0x29], R79 ;  /* 0x0000294f1000b986 */ /* 0x000fe2000c10110c */
[----:B------:R-:W-:Y:S01]  /*5890*/  ISETP.LT.OR P3, PT, R3, 0x3a, !P0 ;  /* 0x0000003a0300780c */ /* 0x000fe20004761670 */
[----:B------:R-:W-:Y:S01]  /*58a0*/  FMUL R33, R33, R2 ;  /* 0x0000000221217220 */ /* 0x000fe20000400000 */
[----:B-1----:R-:W-:Y:S01]  /*58b0*/  F2FP.SATFINITE.E4M3.F32.PACK_AB_MERGE_C R7, RZ, R80, RZ ;  /* 0x00000050ff07723e */ /* 0x002fe200048070ff */
[----:B------:R0:W-:Y:S01]  /*58c0*/  @!P1 STG.E.U8 desc[UR12][R16.64+0x28], R5 ;  /* 0x0000280510009986 */ /* 0x0001e2000c10110c */
[----:B------:R-:W-:Y:S01]  /*58d0*/  ISETP.GE.AND P1, PT, R14, 0x41, PT ;  /* 0x000000410e00780c */ /* 0x000fe20003f26270 */
[-C--:B------:R-:W-:Y:S01]  /*58e0*/  FMUL R34, R34, R2.reuse ;  /* 0x0000000222227220 */ /* 0x080fe20000400000 */
[----:B------:R-:W-:Y:S01]  /*58f0*/  F2FP.SATFINITE.E4M3.F32.PACK_AB_MERGE_C R29, RZ, R29, RZ ;  /* 0x0000001dff1d723e */ /* 0x000fe200048070ff */
[----:B------:R-:W-:Y:S01]  /*5900*/  @!P5 STG.E.U8 desc[UR12][R12.64+0x31], R81 ;  /* 0x000031510c00d986 */ /* 0x000fe2000c10110c */
[----:B------:R-:W-:Y:S01]  /*5910*/  ISETP.LT.OR P5, PT, R3, 0x32, !P2 ;  /* 0x000000320300780c */ /* 0x000fe200057a1670 */
[-C--:B------:R-:W-:Y:S01]  /*5920*/  FMUL R35, R35, R2.reuse ;  /* 0x0000000223237220 */ /* 0x080fe20000400000 */
[----:B------:R-:W-:Y:S01]  /*5930*/  F2FP.SATFINITE.E4M3.F32.PACK_AB_MERGE_C R31, RZ, R31, RZ ;  /* 0x0000001fff1f723e */ /* 0x000fe200048070ff */
[----:B------:R1:W-:Y:S01]  /*5940*/  @!P4 STG.E.U8 desc[UR12][R12.64+0x30], R7 ;  /* 0x000030070c00c986 */ /* 0x0003e2000c10110c */
[C---:B------:R-:W-:Y:S01]  /*5950*/  ISETP.LT.OR P4, PT, R3.reuse, 0x39, !P0 ;  /* 0x000000390300780c */ /* 0x040fe20004781670 */
[-C--:B------:R-:W-:Y:S01]  /*5960*/  FMUL R36, R36, R2.reuse ;  /* 0x0000000224247220 */ /* 0x080fe20000400000 */
[----:B------:R-:W-:Y:S01]  /*5970*/  ISETP.GE.AND P0, PT, R14, 0x49, PT ;  /* 0x000000490e00780c */ /* 0x000fe20003f06270 */
[----:B------:R-:W-:Y:S01]  /*5980*/  @!P6 STG.E.U8 desc[UR12][R16.64+0x30], R15 ;  /* 0x0000300f1000e986 */ /* 0x000fe2000c10110c */
[----:B------:R-:W-:Y:S01]  /*5990*/  ISETP.LT.OR P6, PT, R3, 0x39, !P2 ;  /* 0x000000390300780c */ /* 0x000fe200057c1670 */
[----:B------:R-:W-:Y:S01]  /*59a0*/  FMUL R37, R37, R2 ;  /* 0x0000000225257220 */ /* 0x000fe20000400000 */
[----:B0-----:R-:W-:Y:S01]  /*59b0*/  F2FP.SATFINITE.E4M3.F32.PACK_AB_MERGE_C R5, RZ, R84, RZ ;  /* 0x00000054ff05723e */ /* 0x001fe200048070ff */
[-C--:B------:R-:W-:Y:S01]  /*59c0*/  FMUL R38, R38, R2.reuse ;  /* 0x0000000226267220 */ /* 0x080fe20000400000 */
[C---:B------:R-:W-:Y:S01]  /*59d0*/  ISETP.LT.OR P2, PT, R3.reuse, 0x3a, !P2 ;  /* 0x0000003a0300780c */ /* 0x040fe20005741670 */
[----:B------:R-:W-:Y:S01]  /*59e0*/  @!P5 STG.E.U8 desc[UR12][R16.64+0x31], R83 ;  /* 0x000031531000d986 */ /* 0x000fe2000c10110c */
        /* <DEDUP_REMOVED lines=24> */
[----:B--2---:R-:W-:Y:S01]  /*5b70*/  F2FP.SATFINITE.E4M3.F32.PACK_AB_MERGE_C R7, RZ, R26, RZ ;  /* 0x0000001aff07723e */ /* 0x004fe200048070ff */
[-C--:B------:R-:W-:Y:S01]  /*5b80*/  FMUL R45, R45, R2.reuse ;  /* 0x000000022d2d7220 */ /* 0x080fe20000400000 */
[C---:B------:R-:W-:Y:S01]  /*5b90*/  ISETP.LT.OR P3, PT, R3.reuse, 0x9, !P1 ;  /* 0x000000090300780c */ /* 0x040fe20004f61670 */
[----:B------:R-:W-:Y:S01]  /*5ba0*/  @!P6 STG.E.U8 desc[UR12][R10.64+0x1], R27 ;  /* 0x0000011b0a00e986 */ /* 0x000fe2000c10110c */
[C---:B------:R-:W-:Y:S01]  /*5bb0*/  ISETP.LT.OR P6, PT, R3.reuse, 0xa, !P0 ;  /* 0x0000000a0300780c */ /* 0x040fe200047c1670 */
        /* <DEDUP_REMOVED lines=9> */
[----:B------:R-:W-:Y:S01]  /*5c50*/  ISETP.LT.OR P4, PT, R3, 0x12, !P0 ;  /* 0x000000120300780c */ /* 0x000fe20004781670 */
[-C--:B------:R-:W-:Y:S01]  /*5c60*/  FMUL R49, R49, R2.reuse ;  /* 0x0000000231317220 */ /* 0x080fe20000400000 */
[----:B------:R-:W-:Y:S01]  /*5c70*/  F2FP.SATFINITE.E4M3.F32.PACK_AB_MERGE_C R43, RZ, R43, RZ ;  /* 0x0000002bff2b723e */ /* 0x000fe200048070ff */
[----:B------:R0:W-:Y:S01]  /*5c80*/  @!P3 STG.E.U8 desc[UR12][R8.64+0x8], R5 ;  /* 0x000008050800b986 */ /* 0x0001e2000c10110c */
[C---:B------:R-:W-:Y:S01]  /*5c90*/  ISETP.LT.OR P3, PT, R3.reuse, 0x12, !P1 ;  /* 0x000000120300780c */ /* 0x040fe20004f61670 */
[----:B------:R-:W-:Y:S01]  /*5ca0*/  FMUL R50, R50, R2 ;  /* 0x0000000232327220 */ /* 0x000fe20000400000 */
[----:B-1----:R-:W-:Y:S01]  /*5cb0*/  F2FP.SATFINITE.E4M3.F32.PACK_AB_MERGE_C R7, RZ, R30, RZ ;  /* 0x0000001eff07723e */ /* 0x002fe200048070ff */
[----:B------:R-:W-:Y:S01]  /*5cc0*/  @!P6 STG.E.U8 desc[UR12][R10.64+0x9], R31 ;  /* 0x0000091f0a00e986 */ /* 0x000fe2000c10110c */
[----:B------:R-:W-:Y:S01]  /*5cd0*/  ISETP.LT.OR P6, PT, R3, 0x1a, !P1 ;  /* 0x0000001a0300780c */ /* 0x000fe20004fc1670 */
[-C--:B------:R-:W-:Y:S01]  /*5ce0*/  FMUL R51, R51, R2.reuse ;  /* 0x0000000233337220 */ /* 0x080fe20000400000 */
[----:B------:R-:W-:Y:S01]  /*5cf0*/  F2FP.SATFINITE.E4M3.F32.PACK_AB_MERGE_C R45, RZ, R45, RZ ;  /* 0x0000002dff2d723e */ /* 0x000fe200048070ff */
[----:B------:R1:W-:Y:S01]  /*5d00*/  @!P5 STG.E.U8 desc[UR12][R10.64+0x8], R7 ;  /* 0x000008070a00d986 */ /* 0x0003e2000c10110c */
        /* <DEDUP_REMOVED lines=8> */
[----:B------:R-:W-:Y:S01]  /*5d90*/  ISETP.LT.OR P3, PT, R3, 0x1a, !P0 ;  /* 0x0000001a0300780c */ /* 0x000fe20004761670 */
[----:B------:R-:W-:Y:S01]  /*5da0*/  FMUL R54, R54, R2 ;  /* 0x0000000236367220 */ /* 0x000fe20000400000 */
[----:B------:R-:W-:Y:S01]  /*5db0*/  F2FP.SATFINITE.E4M3.F32.PACK_AB_MERGE_C R49, RZ, R49, RZ ;  /* 0x00000031ff31723e */ /* 0x000fe200048070ff */
[----:B------:R-:W-:Y:S01]  /*5dc0*/  @!P4 STG.E.U8 desc[UR12][R10.64+0x11], R35 ;  /* 0x000011230a00c986 */ /* 0x000fe2000c10110c */
[----:B-1----:R-:W-:Y:S01]  /*5dd0*/  F2FP.SATFINITE.E4M3.F32.PACK_AB_MERGE_C R7, RZ, R36, RZ ;  /* 0x00000024ff07723e */ /* 0x002fe200048070ff */
[----:B------:R-:W-:Y:S01]  /*5de0*/  FMUL R2, R55, R2 ;  /* 0x0000000237027220 */ /* 0x000fe20000400000 */
[----:B------:R-:W-:-:S02]  /*5df0*/  ISETP.LT.OR P4, PT, R3, 0x21, !P1 ;  /* 0x000000210300780c */ /* 0x000fc40004f81670 */
[----:B--2---:R-:W-:Y:S01]  /*5e00*/  F2FP.SATFINITE.E4M3.F32.PACK_AB_MERGE_C R13, RZ, R42, RZ ;  /* 0x0000002aff0d723e */ /* 0x004fe200048070ff */
[----:B------:R0:W-:Y:S01]  /*5e10*/  @!P2 STG.E.U8 desc[UR12][R10.64+0x10], R5 ;  /* 0x000010050a00a986 */ /* 0x0001e2000c10110c */
[C---:B------:R-:W-:Y:S02]  /*5e20*/  ISETP.LT.OR P2, PT, R3.reuse, 0x19, !P0 ;  /* 0x000000190300780c */ /* 0x040fe40004741670 */
[----:B------:R-:W-:Y:S01]  /*5e30*/  F2FP.SATFINITE.E4M3.F32.PACK_AB_MERGE_C R51, RZ, R51, RZ ;  /* 0x00000033ff33723e */ /* 0x000fe200048070ff */
[----:B------:R1:W-:Y:S01]  /*5e40*/  @!P5 STG.E.U8 desc[UR12][R8.64+0x18], R7 ;  /* 0x000018070800d986 */ /* 0x0003e2000c10110c */
[C---:B------:R-:W-:Y:S02]  /*5e50*/  ISETP.LT.OR P5, PT, R3.reuse, 0x22, !P1 ;  /* 0x000000220300780c */ /* 0x040fe40004fa1670 */
[----:B------:R-:W-:Y:S01]  /*5e60*/  F2FP.SATFINITE.E4M3.F32.PACK_AB_MERGE_C R53, RZ, R53, RZ ;  /* 0x00000035ff35723e */ /* 0x000fe200048070ff */
[----:B------:R-:W-:Y:S01]  /*5e70*/  @!P6 STG.E.U8 desc[UR12][R8.64+0x19], R37 ;  /* 0x000019250800e986 */ /* 0x000fe2000c10110c */
[----:B------:R-:W-:-:S02]  /*5e80*/  ISETP.LT.OR P6, PT, R3, 0x21, !P0 ;  /* 0x000000210300780c */ /* 0x000fc400047c1670 */
[----:B0-----:R-:W-:Y:S01]  /*5e90*/  F2FP.SATFINITE.E4M3.F32.PACK_AB_MERGE_C R5, RZ, R38, RZ ;  /* 0x00000026ff05723e */ /* 0x001fe200048070ff */
[----:B------:R-:W-:Y:S01]  /*5ea0*/  @!P3 STG.E.U8 desc[UR12][R10.64+0x19], R39 ;  /* 0x000019270a00b986 */ /* 0x000fe2000c10110c */
[C---:B------:R-:W-:Y:S02]  /*5eb0*/  ISETP.LT.OR P3, PT, R3.reuse, 0x29, !P0 ;  /* 0x000000290300780c */ /* 0x040fe40004761670 */
[----:B-1----:R-:W-:Y:S01]  /*5ec0*/  F2FP.SATFINITE.E4M3.F32.PACK_AB_MERGE_C R7, RZ, R40, RZ ;  /* 0x00000028ff07723e */ /* 0x002fe200048070ff */
[----:B------:R0:W-:Y:S01]  /*5ed0*/  @!P2 STG.E.U8 desc[UR12][R10.64+0x18], R5 ;  /* 0x000018050a00a986 */ /* 0x0001e2000c10110c */
[----:B------:R-:W-:-:S03]  /*5ee0*/  ISETP.LT.OR P2, PT, R3, 0x29, !P1 ;  /* 0x000000290300780c */ /* 0x000fc60004f41670 */
[----:B------:R1:W-:Y:S01]  /*5ef0*/  @!P4 STG.E.U8 desc[UR12][R8.64+0x20], R7 ;  /* 0x000020070800c986 */ /* 0x0003e2000c10110c */
[----:B------:R-:W-:-:S03]  /*5f00*/  ISETP.LT.OR P4, PT, R3, 0x2a, !P0 ;  /* 0x0000002a0300780c */ /* 0x000fc60004781670 */
[----:B------:R-:W-:Y:S01]  /*5f10*/  @!P5 STG.E.U8 desc[UR12][R8.64+0x21], R41 ;  /* 0x000021290800d986 */ /* 0x000fe2000c10110c */
[----:B------:R-:W-:-:S03]  /*5f20*/  ISETP.LT.OR P5, PT, R3, 0x2a, !P1 ;  /* 0x0000002a0300780c */ /* 0x000fc60004fa1670 */
[----:B------:R2:W-:Y:S01]  /*5f30*/  @!P6 STG.E.U8 desc[UR12][R10.64+0x20], R13 ;  /* 0x0000200d0a00e986 */ /* 0x0005e2000c10110c */
[----:B------:R-:W-:Y:S02]  /*5f40*/  ISETP.LT.OR P6, PT, R3, 0x22, !P0 ;  /* 0x000000220300780c */ /* 0x000fe400047c1670 */
[----:B0-----:R-:W-:Y:S02]  /*5f50*/  F2FP.SATFINITE.E4M3.F32.PACK_AB_MERGE_C R5, RZ, R44, RZ ;  /* 0x0000002cff05723e */ /* 0x001fe400048070ff */
[----:B-1----:R-:W-:Y:S02]  /*5f60*/  F2FP.SATFINITE.E4M3.F32.PACK_AB_MERGE_C R7, RZ, R46, RZ ;  /* 0x0000002eff07723e */ /* 0x002fe400048070ff */
[----:B--2---:R-:W-:-:S07]  /*5f70*/  F2FP.SATFINITE.E4M3.F32.PACK_AB_MERGE_C R13, RZ, R48, RZ ;  /* 0x00000030ff0d723e */ /* 0x004fce00048070ff */
[----:B------:R-:W-:Y:S01]  /*5f80*/  @!P6 STG.E.U8 desc[UR12][R10.64+0x21], R43 ;  /* 0x0000212b0a00e986 */ /* 0x000fe2000c10110c */
[----:B------:R-:W-:-:S03]  /*5f90*/  ISETP.LT.OR P6, PT, R3, 0x31, !P1 ;  /* 0x000000310300780c */ /* 0x000fc60004fc1670 */
[----:B------:R0:W-:Y:S01]  /*5fa0*/  @!P2 STG.E.U8 desc[UR12][R8.64+0x28], R5 ;  /* 0x000028050800a986 */ /* 0x0001e2000c10110c */
[----:B------:R-:W-:-:S03]  /*5fb0*/  ISETP.LT.OR P2, PT, R3, 0x32, !P1 ;  /* 0x000000320300780c */ /* 0x000fc60004f41670 */
[----:B------:R-:W-:Y:S01]  /*5fc0*/  @!P5 STG.E.U8 desc[UR12][R8.64+0x29], R45 ;  /* 0x0000292d0800d986 */ /* 0x000fe2000c10110c */
[----:B------:R-:W-:-:S03]  /*5fd0*/  ISETP.LT.OR P5, PT, R3, 0x31, !P0 ;  /* 0x000000310300780c */ /* 0x000fc600047a1670 */
[----:B------:R1:W-:Y:S01]  /*5fe0*/  @!P3 STG.E.U8 desc[UR12][R10.64+0x28], R7 ;  /* 0x000028070a00b986 */ /* 0x0003e2000c10110c */
[C---:B------:R-:W-:Y:S02]  /*5ff0*/  ISETP.LT.OR P3, PT, R3.reuse, 0x39, !P1 ;  /* 0x000000390300780c */ /* 0x040fe40004f61670 */
[C---:B------:R-:W-:Y:S01]  /*6000*/  ISETP.LT.OR P1, PT, R3.reuse, 0x3a, !P1 ;  /* 0x0000003a0300780c */ /* 0x040fe20004f21670 */
[----:B------:R-:W-:Y:S01]  /*6010*/  @!P4 STG.E.U8 desc[UR12][R10.64+0x29], R47 ;  /* 0x0000292f0a00c986 */ /* 0x000fe2000c10110c */
[C---:B------:R-:W-:Y:S02]  /*6020*/  ISETP.LT.OR P4, PT, R3.reuse, 0x32, !P0 ;  /* 0x000000320300780c */ /* 0x040fe40004781670 */
[----:B0-----:R-:W-:Y:S01]  /*6030*/  F2FP.SATFINITE.E4M3.F32.PACK_AB_MERGE_C R5, RZ, R52, RZ ;  /* 0x00000034ff05723e */ /* 0x001fe200048070ff */
[----:B------:R0:W-:Y:S01]  /*6040*/  @!P6 STG.E.U8 desc[UR12][R8.64+0x30], R13 ;  /* 0x0000300d0800e986 */ /* 0x0001e2000c10110c */
[C---:B------:R-:W-:Y:S02]  /*6050*/  ISETP.LT.OR P6, PT, R3.reuse, 0x39, !P0 ;  /* 0x000000390300780c */ /* 0x040fe400047c1670 */
[----:B------:R-:W-:Y:S01]  /*6060*/  ISETP.LT.OR P0, PT, R3, 0x3a, !P0 ;  /* 0x0000003a0300780c */ /* 0x000fe20004701670 */
[----:B------:R2:W-:Y:S01]  /*6070*/  @!P2 STG.E.U8 desc[UR12][R8.64+0x31], R49 ;  /* 0x000031310800a986 */ /* 0x0005e2000c10110c */
[----:B------:R-:W-:-:S02]  /*6080*/  F2FP.SATFINITE.E4M3.F32.PACK_AB_MERGE_C R3, RZ, R50, RZ ;  /* 0x00000032ff03723e */ /* 0x000fc400048070ff */
[----:B-1----:R-:W-:-:S03]  /*6090*/  F2FP.SATFINITE.E4M3.F32.PACK_AB_MERGE_C R7, RZ, R54, RZ ;  /* 0x00000036ff07723e */ /* 0x002fc600048070ff */
[----:B------:R2:W-:Y:S01]  /*60a0*/  @!P5 STG.E.U8 desc[UR12][R10.64+0x30], R3 ;  /* 0x000030030a00d986 */ /* 0x0005e2000c10110c */
[----:B0-----:R-:W-:-:S03]  /*60b0*/  F2FP.SATFINITE.E4M3.F32.PACK_AB_MERGE_C R13, RZ, R2, RZ ;  /* 0x00000002ff0d723e */ /* 0x001fc600048070ff */
[----:B------:R2:W-:Y:S04]  /*60c0*/  @!P4 STG.E.U8 desc[UR12][R10.64+0x31], R51 ;  /* 0x000031330a00c986 */ /* 0x0005e8000c10110c */
[----:B------:R2:W-:Y:S04]  /*60d0*/  @!P3 STG.E.U8 desc[UR12][R8.64+0x38], R5 ;  /* 0x000038050800b986 */ /* 0x0005e8000c10110c */
[----:B------:R2:W-:Y:S04]  /*60e0*/  @!P1 STG.E.U8 desc[UR12][R8.64+0x39], R53 ;  /* 0x0000393508009986 */ /* 0x0005e8000c10110c */
[----:B------:R2:W-:Y:S01]  /*60f0*/  @!P6 STG.E.U8 desc[UR12][R10.64+0x38], R7 ;  /* 0x000038070a00e986 */ /* 0x0005e2000c10110c */
[----:B------:R-:W-:Y:S05]  /*6100*/  @P0 EXIT ;  /* 0x000000000000094d */ /* 0x000fea0003800000 */
[----:B------:R-:W-:Y:S01]  /*6110*/  STG.E.U8 desc[UR12][R10.64+0x39], R13 ;  /* 0x0000390d0a007986 */ /* 0x000fe2000c10110c */
[----:B------:R-:W-:Y:S05]  /*6120*/  EXIT ;  /* 0x000000000000794d */ /* 0x000fea0003800000 */
.L_x_14:
[----:B------:R-:W-:-:S13]  /*6130*/  ISETP.NE.AND P0, PT, R10, RZ, PT ;  /* 0x000000ff0a00720c */ /* 0x000fda0003f05270 */
[----:B------:R-:W-:Y:S05]  /*6140*/  @P0 EXIT ;  /* 0x000000000000094d */ /* 0x000fea0003800000 */
[----:B------:R-:W-:Y:S01]  /*6150*/  ELECT P0, URZ, PT ;  /* 0x00000000003f782f */ /* 0x000fe20003800000 */
[----:B------:R-:W-:-:S12]  /*6160*/  BSSY B0, `(.L_x_157) ;  /* 0x0000086000007945 */ /* 0x000fd80003800000 */
[----:B------:R-:W-:Y:S05]  /*6170*/  @!P0 BRA `(.L_x_158) ;  /* 0x0000000800108947 */ /* 0x000fea0003800000 */
[----:B------:R-:W-:-:S13]  /*6180*/  ISETP.GE.AND P0, PT, R8, 0x1, PT ;  /* 0x000000010800780c */ /* 0x000fda0003f06270 */
[----:B------:R-:W-:Y:S05]  /*6190*/  @!P0 BRA `(.L_x_158) ;  /* 0x0000000800088947 */ /* 0x000fea0003800000 */
[----:B------:R-:W3:Y:S01]  /*61a0*/  S2R R7, SR_CgaCtaId ;  /* 0x0000000000077919 */ /* 0x000ee20000008800 */
[----:B------:R-:W-:Y:S01]  /*61b0*/  LOP3.LUT P0, RZ, R12, 0x1f, RZ, 0xc0, !PT ;  /* 0x0000001f0cff7812 */ /* 0x000fe2000780c0ff */
[----:B------:R-:W-:Y:S01]  /*61c0*/  IMAD.SHL.U32 R21, R13, 0x80, RZ ;  /* 0x000000800d157824 */ /* 0x000fe200078e00ff */
[----:B------:R-:W-:Y:S01]  /*61d0*/  ULDC UR4, c[0x0][0x384] ;  /* 0x0000e10000047ab9 */ /* 0x000fe20000000800 */
[C---:B------:R-:W-:Y:S01]  /*61e0*/  ISETP.NE.AND P1, PT, R3.reuse, RZ, PT ;  /* 0x000000ff0300720c */ /* 0x040fe20003f25270 */
[----:B------:R-:W-:Y:S01]  /*61f0*/  ULDC UR5, c[0x0][0x388] ;  /* 0x0000e20000057ab9 */ /* 0x000fe20000000800 */
[----:B------:R-:W-:Y:S01]  /*6200*/  ISETP.NE.OR P0, PT, R3, RZ, !P0 ;  /* 0x000000ff0300720c */ /* 0x000fe20004705670 */
[----:B------:R-:W-:Y:S01]  /*6210*/  IMAD.HI.U32 R3, R21, UR4, RZ ;  /* 0x0000000415037c27 */ /* 0x000fe2000f8e00ff */
[----:B------:R-:W-:Y:S02]  /*6220*/  LOP3.LUT R20, R6, 0x2, RZ, 0xfc, !PT ;  /* 0x0000000206147812 */ /* 0x000fe400078efcff */
[----:B------:R-:W-:Y:S01]  /*6230*/  CS2R R10, SRZ ;  /* 0x00000000000a7805 */ /* 0x000fe2000001ff00 */
[----:B------:R-:W-:Y:S01]  /*6240*/  VIADD R22, R8, 0x1 ;  /* 0x0000000108167836 */ /* 0x000fe20000000000 */
[----:B------:R-:W-:Y:S01]  /*6250*/  SHF.R.U32.HI R3, RZ, UR5, R3 ;  /* 0x00000005ff037c19 */ /* 0x000fe20008011603 */
[----:B------:R-:W-:-:S02]  /*6260*/  IMAD.MOV.U32 R4, RZ, RZ, 0x1 ;  /* 0x00000001ff047424 */ /* 0x000fc400078e00ff */
[----:B------:R-:W-:Y:S02]  /*6270*/  IMAD.MOV.U32 R5, RZ, RZ, RZ ;  /* 0x000000ffff057224 */ /* 0x000fe400078e00ff */
[----:B------:R-:W-:Y:S02]  /*6280*/  IMAD.MOV.U32 R9, RZ, RZ, RZ ;  /* 0x000000ffff097224 */ /* 0x000fe400078e00ff */
[----:B---3-5:R-:W-:-:S05]  /*6290*/  IMAD.SHL.U32 R0, R7, 0x20, RZ ;  /* 0x0000002007007824 */ /* 0x028fca00078e00ff */
[----:B------:R-:W-:-:S05]  /*62a0*/  LOP3.LUT R0, R0, 0x20, RZ, 0xc0, !PT ;  /* 0x0000002000007812 */ /* 0x000fca00078ec0ff */
[----:B--2---:R-:W-:Y:S02]  /*62b0*/  IMAD R2, R15, 0x40, R0 ;  /* 0x000000400f027824 */ /* 0x004fe400078e0200 */
[----:B------:R-:W-:Y:S02]  /*62c0*/  IMAD.SHL.U32 R0, R7, 0x400, RZ ;  /* 0x0000040007007824 */ /* 0x000fe400078e00ff */
[----:B------:R-:W-:-:S03]  /*62d0*/  IMAD.MOV.U32 R7, RZ, RZ, RZ ;  /* 0x000000ffff077224 */ /* 0x000fc600078e00ff */
[----:B------:R-:W-:-:S07]  /*62e0*/  LOP3.LUT R0, R0, 0x400, RZ, 0xc0, !PT ;  /* 0x0000040000007812 */ /* 0x000fce00078ec0ff */
.L_x_162:
[----:B------:R-:W0:Y:S01]  /*62f0*/  S2R R13, SR_CgaCtaId ;  /* 0x00000000000d7919 */ /* 0x000e220000008800 */
[----:B------:R-:W-:-:S04]  /*6300*/  MOV R12, 0x400 ;  /* 0x00000400000c7802 */ /* 0x000fc80000000f00 */
[----:B0-----:R-:W-:Y:S02]  /*6310*/  LEA R18, R13, R12, 0x18 ;  /* 0x0000000c0d127211 */ /* 0x001fe400078ec0ff */
[----:B------:R-:W-:-:S03]  /*6320*/  SHF.L.U32 R12, R4, 0x1f, RZ ;  /* 0x0000001f040c7819 */ /* 0x000fc600000006ff */
[----:B------:R-:W-:-:S07]  /*6330*/  IMAD R19, R5, 0x8, R18 ;  /* 0x0000000805137824 */ /* 0x000fce00078e0212 */
.L_x_159:
[----:B0-----:R0:W1:Y:S02]  /*6340*/  SYNCS.PHASECHK.TRANS64.TRYWAIT P2, [R19+URZ+0x37928], R12 ;  /* 0x0379280c130075a7 */ /* 0x001064000804017f */
[----:B-1----:R-:W-:Y:S05]  /*6350*/  @!P2 NANOSLEEP.SYNCS 0x989680 ;  /* 0x009896800000a95d */ /* 0x002fea0003900000 */
[----:B------:R-:W1:Y:S02]  /*6360*/  @!P2 SYNCS.PHASECHK.TRANS64 P2, [R19+URZ+0x37928], R12 ;  /* 0x0379280c1300a5a7 */ /* 0x000e64000804007f */
[----:B-1----:R-:W-:Y:S05]  /*6370*/  @!P2 BRA `(.L_x_159) ;  /* 0xfffffffc00f0a947 */ /* 0x002fea000383ffff */
[----:B0-----:R-:W0:Y:S02]  /*6380*/  @!P1 LDC R12, c[0x0][0x580] ;  /* 0x00016000ff0c9b82 */ /* 0x001e240000000800 */
[----:B0-----:R0:W-:Y:S02]  /*6390*/  @!P1 SYNCS.ARRIVE.TRANS64 RZ, [R19+URZ+0x37800], R12 ;  /* 0x0378000c13ff99a7 */ /* 0x0011e4000800003f */
[----:B0-----:R-:W-:-:S04]  /*63a0*/  PRMT R12, R20, 0x9910, RZ ;  /* 0x00009910140c7816 */ /* 0x001fc800000000ff */
[----:B------:R-:W-:-:S13]  /*63b0*/  ISETP.NE.AND P2, PT, R12, 0x2, PT ;  /* 0x000000020c00780c */ /* 0x000fda0003f45270 */
[----:B------:R-:W-:Y:S05]  /*63c0*/  @P2 BRA `(.L_x_160) ;  /* 0x0000000000042947 */ /* 0x000fea0003800000 */
[----:B------:R-:W-:Y:S01]  /*63d0*/  BPT.TRAP 0x1 ;  /* 0x000000040000795c */ /* 0x000fe20000300000 */
.L_x_160:
[----:B------:R-:W-:Y:S05]  /*63e0*/  @P0 BRA `(.L_x_161) ;  /* 0x0000000000040947 */ /* 0x000fea0003800000 */
[----:B------:R-:W-:Y:S01]  /*63f0*/  BPT.TRAP 0x1 ;  /* 0x000000040000795c */ /* 0x000fe20000300000 */
.L_x_161:
[----:B------:R-:W0:Y:S01]  /*6400*/  LDC R14, c[0x0][0x380] ;  /* 0x0000e000ff0e7b82 */ /* 0x000e220000000800 */
[----:B------:R-:W-:Y:S01]  /*6410*/  R2UR UR4, R3 ;  /* 0x00000000030472ca */ /* 0x000fe200000e0000 */
[----:B------:R-:W-:Y:S01]  /*6420*/  ULDC UR14, c[0x0][0x38c] ;  /* 0x0000e300000e7ab9 */ /* 0x000fe20000000800 */
[----:B------:R-:W-:Y:S01]  /*6430*/  R2UR UR13, R21 ;  /* 0x00000000150d72ca */ /* 0x000fe200000e0000 */
[----:B------:R-:W-:Y:S01]  /*6440*/  UISETP.NE.AND UP0, UPT, UR14, 0x1, UPT ;  /* 0x000000010e00788c */ /* 0x000fe2000bf05270 */
[----:B------:R-:W-:Y:S01]  /*6450*/  R2UR UR25, R18 ;  /* 0x00000000121972ca */ /* 0x000fe200000e0000 */
[----:B------:R-:W-:Y:S01]  /*6460*/  ULDC UR24, c[0x0][0x398] ;  /* 0x0000e60000187ab9 */ /* 0x000fe20000000800 */
[----:B------:R-:W-:Y:S01]  /*6470*/  R2UR UR17, R19 ;  /* 0x00000000131172ca */ /* 0x000fe200000e0000 */
[----:B------:R-:W1:Y:S01]  /*6480*/  LDC.64 R12, c[0x0][0x3f8] ;  /* 0x0000fe00ff0c7b82 */ /* 0x000e620000000a00 */
[----:B------:R-:W-:Y:S01]  /*6490*/  R2UR UR18, R11 ;  /* 0x000000000b1272ca */ /* 0x000fe200000e0000 */
[----:B------:R-:W-:Y:S01]  /*64a0*/  ULDC UR12, c[0x0][0x3ec] ;  /* 0x0000fb00000c7ab9 */ /* 0x000fe20000000800 */
[----:B------:R-:W-:Y:S01]  /*64b0*/  R2UR UR16, R5 ;  /* 0x00000000051072ca */ /* 0x000fe200000e0000 */
[----:B------:R-:W-:Y:S01]  /*64c0*/  VIADD R22, R22, 0xffffffff ;  /* 0xffffffff16167836 */ /* 0x000fe20000000000 */
[----:B------:R-:W-:Y:S01]  /*64d0*/  ULDC.64 UR28, c[0x0][0x198] ;  /* 0x00006600001c7ab9 */ /* 0x000fe20000000a00 */
[----:B------:R-:W-:Y:S01]  /*64e0*/  ULDC.64 UR20, c[0x0][0x3f0] ;  /* 0x0000fc0000147ab9 */ /* 0x000fe20000000a00 */
[----:B------:R-:W-:Y:S01]  /*64f0*/  @UP0 ULDC.64 UR8, c[0x0][0x390] ;  /* 0x0000e40000080ab9 */ /* 0x000fe20000000a00 */
[----:B------:R-:W1:Y:S01]  /*6500*/  LDC.64 R16, c[0x0][0x3d0] ;  /* 0x0000f400ff107b82 */ /* 0x000e620000000a00 */
[----:B------:R-:W-:Y:S01]  /*6510*/  ISETP.GT.AND P6, PT, R22, 0x1, PT ;  /* 0x000000011600780c */ /* 0x000fe20003fc4270 */
[----:B------:R-:W-:Y:S01]  /*6520*/  UMOV UR32, 0x30000 ;  /* 0x0003000000207882 */ /* 0x000fe20000000000 */
[----:B------:R-:W-:Y:S01]  /*6530*/  UMOV UR26, 0x0 ;  /* 0x00000000001a7882 */ /* 0x000fe20000000000 */
[----:B------:R-:W-:-:S02]  /*6540*/  UIADD3 UR17, UR17, 0x37800, URZ ;  /* 0x0003780011117890 */ /* 0x000fc4000fffe03f */
[----:B------:R-:W-:Y:S01]  /*6550*/  USHF.L.U32 UR18, UR18, 0x5, URZ ;  /* 0x0000000512127899 */ /* 0x000fe2000800063f */
[----:B0-----:R-:W-:Y:S01]  /*6560*/  ISETP.NE.AND P2, PT, R14, 0x1, PT ;  /* 0x000000010e00780c */ /* 0x001fe20003f45270 */
[----:B------:R-:W0:Y:S01]  /*6570*/  LDC.64 R18, c[0x0][0x3e0] ;  /* 0x0000f800ff127b82 */ /* 0x000e220000000a00 */
[----:B------:R-:W-:Y:S01]  /*6580*/  ULEA UR16, UR16, UR25, 0xc ;  /* 0x0000001910107291 */ /* 0x000fe2000f8e603f */
[----:B------:R-:W-:-:S10]  /*6590*/  UMOV UR27, 0x10000000 ;  /* 0x10000000001b7882 */ /* 0x000fd40000000000 */
[----:B------:R-:W-:Y:S01]  /*65a0*/  @P2 IMAD.U32 R15, RZ, RZ, UR4 ;  /* 0x00000004ff0f2e24 */ /* 0x000fe2000f8e00ff */
[----:B------:R-:W-:Y:S01]  /*65b0*/  ULDC.64 UR4, c[0x0][0x3c8] ;  /* 0x0000f20000047ab9 */ /* 0x000fe20000000a00 */
[----:B-1----:R-:W-:-:S03]  /*65c0*/  IMAD R13, R7, R16, R13 ;  /* 0x00000010070d7224 */ /* 0x002fc600078e020d */
[----:B------:R-:W-:Y:S01]  /*65d0*/  @P2 R2UR UR13, R15 ;  /* 0x000000000f0d22ca */ /* 0x000fe200000e0000 */
[----:B------:R-:W-:Y:S01]  /*65e0*/  IMAD R12, R9, UR5, R12 ;  /* 0x00000005090c7c24 */ /* 0x000fe2000f8e020c */
[----:B------:R-:W1:Y:S03]  /*65f0*/  LDC R15, c[0x0][0x400] ;  /* 0x00010000ff0f7b82 */ /* 0x000e660000000800 */
[----:B------:R-:W-:Y:S02]  /*6600*/  IMAD.U32 R12, R13, 0x20, R12 ;  /* 0x000000200d0c7824 */ /* 0x000fe400078e000c */
[----:B------:R-:W-:-:S05]  /*6610*/  VIADD R13, R11, 0x1 ;  /* 0x000000010b0d7836 */ /* 0x000fca0000000000 */
[----:B------:R-:W-:Y:S01]  /*6620*/  ISETP.NE.AND P2, PT, R13, UR15, PT ;  /* 0x0000000f0d007c0c */ /* 0x000fe2000bf45270 */
[----:B------:R-:W-:Y:S02]  /*6630*/  UIADD3 UR6, -UR13, URZ, URZ ;  /* 0x0000003f0d067290 */ /* 0x000fe4000fffe13f */
[----:B------:R-:W-:-:S04]  /*6640*/  UMOV UR5, UR13 ;  /* 0x0000000d00057c82 */ /* 0x000fc80008000000 */
[----:B------:R-:W-:Y:S01]  /*6650*/  IMAD R14, R14, UR6, R21 ;  /* 0x000000060e0e7c24 */ /* 0x000fe2000f8e0215 */
[----:B------:R-:W-:Y:S02]  /*6660*/  UIMAD.WIDE.U32 UR6, UR13, UR8, URZ ;  /* 0x000000080d0672a5 */ /* 0x000fe4000f8e003f */
[----:B------:R-:W-:Y:S02]  /*6670*/  UIADD3 UR6, UP1, UR28, 0xf0, URZ ;  /* 0x000000f01c067890 */ /* 0x000fe4000ff3e03f */
[----:B------:R-:W-:Y:S01]  /*6680*/  @UP0 USHF.R.U32.HI UR5, URZ, UR9, UR7 ;  /* 0x000000093f050299 */ /* 0x000fe20008011607 */
[----:B------:R-:W-:Y:S01]  /*6690*/  R2UR UR19, R14 ;  /* 0x000000000e1372ca */ /* 0x000fe200000e0000 */
[----:B------:R-:W-:Y:S01]  /*66a0*/  UISETP.NE.AND UP0, UPT, UR24, 0x1, UPT ;  /* 0x000000011800788c */ /* 0x000fe2000bf05270 */
[----:B-1----:R-:W-:Y:S01]  /*66b0*/  IMAD R11, R10, R17, R15 ;  /* 0x000000110a0b7224 */ /* 0x002fe200078e020f */
[----:B------:R-:W-:Y:S01]  /*66c0*/  ULDC.64 UR8, c[0x0][0x3c0] ;  /* 0x0000f00000087ab9 */ /* 0x000fe20000000a00 */
[----:B------:R-:W-:Y:S01]  /*66d0*/  VIADD R15, R9, 0x1 ;  /* 0x00000001090f7836 */ /* 0x000fe20000000000 */
[----:B------:R-:W-:Y:S01]  /*66e0*/  UIADD3 UR7, -UR5, URZ, URZ ;  /* 0x0000003f05077290 */ /* 0x000fe2000fffe13f */
[----:B------:R-:W-:Y:S01]  /*66f0*/  @P2 IMAD.MOV R15, RZ, RZ, R9 ;  /* 0x000000ffff0f2224 */ /* 0x000fe200078e0209 */
[----:B------:R-:W-:Y:S01]  /*6700*/  UMOV UR22, UR5 ;  /* 0x0000000500167c82 */ /* 0x000fe20008000000 */
[----:B------:R-:W-:Y:S01]  /*6710*/  IMAD.U32 R11, R11, 0x400, R12 ;  /* 0x000004000b0b7824 */ /* 0x000fe200078e000c */
[----:B------:R-:W-:Y:S01]  /*6720*/  UIMAD UR7, UR14, UR7, UR13 ;  /* 0x000000070e0772a4 */ /* 0x000fe2000f8e020d */
[----:B------:R-:W-:Y:S01]  /*6730*/  IMAD R12, R5, 0x800, R0 ;  /* 0x00000800050c7824 */ /* 0x000fe200078e0200 */
[----:B0-----:R-:W-:Y:S01]  /*6740*/  ISETP.NE.AND P3, PT, R15, R18, PT ;  /* 0x000000120f00720c */ /* 0x001fe20003f65270 */
[----:B------:R-:W-:Y:S01]  /*6750*/  @UP0 ULDC UR10, c[0x0][0x39c] ;  /* 0x0000e700000a0ab9 */ /* 0x000fe20000000800 */
[----:B------:R-:W-:Y:S01]  /*6760*/  @UP0 ULDC UR31, c[0x0][0x3a0] ;  /* 0x0000e800001f0ab9 */ /* 0x000fe20000000800 */
[----:B------:R-:W-:Y:S01]  /*6770*/  UIMAD.WIDE.U32 UR10, UR5, UR10, URZ ;  /* 0x0000000a050a72a5 */ /* 0x000fe2000f8e003f */
[----:B------:R-:W-:Y:S01]  /*6780*/  R2UR UR30, R11 ;  /* 0x000000000b1e72ca */ /* 0x000fe200000e0000 */
[----:B------:R-:W-:Y:S01]  /*6790*/  UIMAD UR19, UR19, UR8, UR12 ;  /* 0x00000008131372a4 */ /* 0x000fe2000f8e020c */
[----:B------:R-:W-:Y:S01]  /*67a0*/  R2UR UR23, R12 ;  /* 0x000000000c1772ca */ /* 0x000fe200000e0000 */
[----:B------:R-:W-:Y:S01]  /*67b0*/  @UP0 USHF.R.U32.HI UR22, URZ, UR31, UR11 ;  /* 0x0000001f3f160299 */ /* 0x000fe2000801160b */
[----:B------:R-:W-:Y:S01]  /*67c0*/  VIADD R12, R7, 0x1 ;  /* 0x00000001070c7836 */ /* 0x000fe20000000000 */
[----:B------:R-:W-:Y:S01]  /*67d0*/  UIADD3 UR28, UP2, UR28, 0x270, URZ ;  /* 0x000002701c1c7890 */ /* 0x000fe2000ff5e03f */
[----:B------:R-:W-:Y:S01]  /*67e0*/  R2UR UR12, R9 ;  /* 0x00000000090c72ca */ /* 0x000fe200000e0000 */
[----:B------:R-:W-:Y:S01]  /*67f0*/  UIADD3 UR8, -UR22, URZ, URZ ;  /* 0x0000003f16087290 */ /* 0x000fe2000fffe13f */
[----:B------:R-:W-:Y:S01]  /*6800*/  R2UR UR13, R7 ;  /* 0x00000000070d72ca */ /* 0x000fe200000e0000 */
[----:B------:R-:W-:Y:S01]  /*6810*/  @P3 IMAD.MOV R12, RZ, RZ, R7 ;  /* 0x000000ffff0c3224 */ /* 0x000fe200078e0207 */
[----:B------:R-:W-:Y:S01]  /*6820*/  R2UR UR11, R2 ;  /* 0x00000000020b72ca */ /* 0x000fe200000e0000 */
[----:B------:R-:W-:Y:S01]  /*6830*/  UIMAD UR5, UR24, UR8, UR5 ;  /* 0x00000008180572a4 */ /* 0x000fe2000f8e0205 */
[----:B------:R-:W-:Y:S01]  /*6840*/  R2UR UR14, R10 ;  /* 0x000000000a0e72ca */ /* 0x000fe200000e0000 */
[----:B------:R-:W-:Y:S01]  /*6850*/  UIMAD UR20, UR7, UR9, UR20 ;  /* 0x00000009071472a4 */ /* 0x000fe2000f8e0214 */
[----:B------:R-:W-:Y:S01]  /*6860*/  ISETP.NE.AND P4, PT, R12, R19, PT ;  /* 0x000000130c00720c */ /* 0x000fe20003f85270 */
[----:B------:R-:W-:Y:S01]  /*6870*/  UIMAD UR21, UR5, UR4, UR21 ;  /* 0x00000004051572a4 */ /* 0x000fe2000f8e0215 */
[----:B------:R-:W-:Y:S01]  /*6880*/  VIADD R5, R5, 0x1 ;  /* 0x0000000105057836 */ /* 0x000fe20000000000 */
[----:B------:R-:W-:Y:S01]  /*6890*/  UIADD3.X UR7, URZ, UR29, URZ, UP1, !UPT ;  /* 0x0000001d3f077290 */ /* 0x000fe20008ffe43f */
[----:B------:R-:W-:Y:S01]  /*68a0*/  VIADD R14, R10, 0x1 ;  /* 0x000000010a0e7836 */ /* 0x000fe20000000000 */
[----:B------:R-:W-:Y:S01]  /*68b0*/  UPRMT UR4, UR30, 0x5410, URZ ;  /* 0x000054101e047896 */ /* 0x000fe2000800003f */
[----:B------:R-:W-:Y:S01]  /*68c0*/  SEL R11, R13, RZ, P2 ;  /* 0x000000ff0d0b7207 */ /* 0x000fe20001000000 */
[----:B------:R-:W-:Y:S01]  /*68d0*/  UIADD3 UR8, UR25, 0x25000, UR23 ;  /* 0x0002500019087890 */ /* 0x000fe2000fffe017 */
[----:B------:R-:W-:Y:S01]  /*68e0*/  ISETP.NE.AND P5, PT, R5, 0x25, PT ;  /* 0x000000250500780c */ /* 0x000fe20003fa5270 */
[----:B------:R-:W-:Y:S01]  /*68f0*/  UIADD3.X UR29, URZ, UR29, URZ, UP2, !UPT ;  /* 0x0000001d3f1d7290 */ /* 0x000fe200097fe43f */
[----:B------:R-:W-:Y:S01]  /*6900*/  SEL R9, R15, RZ, P3 ;  /* 0x000000ff0f097207 */ /* 0x000fe20001800000 */
[----:B------:R-:W-:Y:S01]  /*6910*/  UMOV UR9, UR17 ;  /* 0x0000001100097c82 */ /* 0x000fe20008000000 */
[----:B------:R-:W-:Y:S01]  /*6920*/  UMOV UR10, UR18 ;  /* 0x00000012000a7c82 */ /* 0x000fe20008000000 */
[----:B------:R-:W-:Y:S01]  /*6930*/  SEL R7, RZ, 0x1, P5 ;  /* 0x00000001ff077807 */ /* 0x000fe20002800000 */
[----:B------:R0:W-:Y:S01]  /*6940*/  UTMALDG.5D.IM2COL [UR16], [UR6], UR4 ;  /* 0x00000010060073b4 */ /* 0x0001e20008060004 */
[----:B------:R-:W-:Y:S01]  /*6950*/  @P4 IMAD.MOV R14, RZ, RZ, R10 ;  /* 0x000000ffff0e4224 */ /* 0x000fe200078e020a */
[----:B------:R-:W-:-:S02]  /*6960*/  SEL R5, R5, RZ, P5 ;  /* 0x000000ff05057207 */ /* 0x000fc40002800000 */
[----:B------:R-:W-:Y:S01]  /*6970*/  LOP3.LUT R4, R4, R7, RZ, 0x3c, !PT ;  /* 0x0000000704047212 */ /* 0x000fe200078e3cff */
[----:B------:R-:W-:Y:S01]  /*6980*/  IMAD.MOV.U32 R10, RZ, RZ, R14 ;  /* 0x000000ffff0a7224 */ /* 0x000fe200078e000e */
[----:B------:R-:W-:Y:S01]  /*6990*/  SEL R7, R12, RZ, P4 ;  /* 0x000000ff0c077207 */ /* 0x000fe20002000000 */
[----:B------:R0:W-:Y:S02]  /*69a0*/  UTMALDG.5D.MULTICAST [UR8], [UR28], UR32, desc[UR26] ;  /* 0x00001a081c0073b4 */ /* 0x0001e40008021820 */
[----:B0-----:R-:W-:Y:S05]  /*69b0*/  @P6 BRA `(.L_x_162) ;  /* 0xfffffff8004c6947 */ /* 0x001fea000383ffff */
.L_x_158:
[----:B------:R-:W-:Y:S05]  /*69c0*/  BSYNC B0 ;  /* 0x0000000000007941 */ /* 0x000fea0003800000 */
.L_x_157:
[----:B------:R-:W-:Y:S01]  /*69d0*/  ISETP.GE.U32.AND P0, PT, R8, 0x25, PT ;  /* 0x000000250800780c */ /* 0x000fe20003f06070 */
[----:B------:R-:W-:-:S12]  /*69e0*/  IMAD.MOV.U32 R4, RZ, RZ, 0x1 ;  /* 0x00000001ff047424 */ /* 0x000fd800078e00ff */
[----:B------:R-:W-:Y:S05]  /*69f0*/  @!P0 BRA `(.L_x_163) ;  /* 0x00000000001c8947 */ /* 0x000fea0003800000 */
[----:B--2--5:R-:W-:-:S04]  /*6a00*/  IMAD.WIDE.U32 R2, R8, -0x45306eb3, RZ ;  /* 0xbacf914d08027825 */ /* 0x024fc800078e00ff */
[----:B------:R-:W-:-:S05]  /*6a10*/  IMAD.IADD R2, R8, 0x1, -R3 ;  /* 0x0000000108027824 */ /* 0x000fca00078e0a03 */
[----:B------:R-:W-:-:S04]  /*6a20*/  LEA.HI R2, R2, R3, RZ, 0x1f ;  /* 0x0000000302027211 */ /* 0x000fc800078ff8ff */
[----:B------:R-:W-:-:S04]  /*6a30*/  SHF.R.U32.HI R2, RZ, 0x5, R2 ;  /* 0x00000005ff027819 */ /* 0x000fc80000011602 */
[----:B------:R-:W-:-:S04]  /*6a40*/  LOP3.LUT R2, R2, 0x1, RZ, 0xc0, !PT ;  /* 0x0000000102027812 */ /* 0x000fc800078ec0ff */
[----:B------:R-:W-:-:S04]  /*6a50*/  ISETP.NE.U32.AND P0, PT, R2, 0x1, PT ;  /* 0x000000010200780c */ /* 0x000fc80003f05070 */
[----:B------:R-:W-:-:S09]  /*6a60*/  SEL R4, RZ, 0x1, !P0 ;  /* 0x00000001ff047807 */ /* 0x000fd20004000000 */
.L_x_163:
[----:B------:R-:W-:Y:S05]  /*6a70*/  WARPSYNC.ALL ;  /* 0x0000000000007948 */ /* 0x000fea0003800000 */
[----:B------:R-:W-:-:S13]  /*6a80*/  ELECT P0, URZ, PT ;  /* 0x00000000003f782f */ /* 0x000fda0003800000 */
[----:B------:R-:W-:Y:S05]  /*6a90*/  @!P0 EXIT ;  /* 0x000000000000894d */ /* 0x000fea0003800000 */
[----:B------:R-:W-:-:S04]  /*6aa0*/  LOP3.LUT R6, R6, 0x2, RZ, 0xfc, !PT ;  /* 0x0000000206067812 */ /* 0x000fc800078efcff */
[----:B------:R-:W-:-:S13]  /*6ab0*/  ISETP.NE.AND P0, PT, R6, 0x3, PT ;  /* 0x000000030600780c */ /* 0x000fda0003f05270 */
[----:B------:R-:W-:Y:S05]  /*6ac0*/  @!P0 BRA `(.L_x_164) ;  /* 0x0000000000048947 */ /* 0x000fea0003800000 */
[----:B------:R-:W-:Y:S01]  /*6ad0*/  BPT.TRAP 0x1 ;  /* 0x000000040000795c */ /* 0x000fe20000300000 */
.L_x_164:
[----:B------:R-:W0:Y:S01]  /*6ae0*/  S2R R5, SR_CgaCtaId ;  /* 0x0000000000057919 */ /* 0x000e220000008800 */
[----:B--2--5:R-:W-:Y:S01]  /*6af0*/  IMAD.WIDE.U32 R2, R8, -0x45306eb3, RZ ;  /* 0xbacf914d08027825 */ /* 0x024fe200078e00ff */
[----:B---3--:R-:W-:-:S03]  /*6b00*/  MOV R0, 0x400 ;  /* 0x0000040000007802 */ /* 0x008fc60000000f00 */
[----:B------:R-:W-:-:S05]  /*6b10*/  IMAD.IADD R2, R8, 0x1, -R3 ;  /* 0x0000000108027824 */ /* 0x000fca00078e0a03 */
[----:B------:R-:W-:-:S04]  /*6b20*/  LEA.HI R2, R2, R3, RZ, 0x1f ;  /* 0x0000000302027211 */ /* 0x000fc800078ff8ff */
[----:B------:R-:W-:-:S05]  /*6b30*/  SHF.R.U32.HI R3, RZ, 0x5, R2 ;  /* 0x00000005ff037819 */ /* 0x000fca0000011602 */
[----:B------:R-:W-:Y:S01]  /*6b40*/  IMAD R3, R3, -0x25, R8 ;  /* 0xffffffdb03037824 */ /* 0x000fe200078e0208 */
[----:B0-----:R-:W-:Y:S02]  /*6b50*/  LEA R0, R5, R0, 0x18 ;  /* 0x0000000005007211 */ /* 0x001fe400078ec0ff */
[----:B------:R-:W-:-:S03]  /*6b60*/  SHF.L.U32 R5, R4, 0x1f, RZ ;  /* 0x0000001f04057819 */ /* 0x000fc600000006ff */
[----:B------:R-:W-:-:S04]  /*6b70*/  VIADD R0, R0, 0x37928 ;  /* 0x0003792800007836 */ /* 0x000fc80000000000 */
[----:B------:R-:W-:-:S07]  /*6b80*/  IMAD R2, R3, 0x8, R0 ;  /* 0x0000000803027824 */ /* 0x000fce00078e0200 */
.L_x_165:
[----:B0-----:R0:W1:Y:S02]  /*6b90*/  SYNCS.PHASECHK.TRANS64.TRYWAIT P0, [R2+URZ], R5 ;  /* 0x00000005020075a7 */ /* 0x001064000800017f */
[----:B-1----:R-:W-:Y:S05]  /*6ba0*/  @!P0 NANOSLEEP.SYNCS 0x989680 ;  /* 0x009896800000895d */ /* 0x002fea0003900000 */
[----:B------:R-:W1:Y:S02]  /*6bb0*/  @!P0 SYNCS.PHASECHK.TRANS64 P0, [R2+URZ], R5 ;  /* 0x00000005020085a7 */ /* 0x000e64000800007f */
[----:B-1----:R-:W-:Y:S05]  /*6bc0*/  @!P0 BRA `(.L_x_165) ;  /* 0xfffffffc00f08947 */ /* 0x002fea000383ffff */
[----:B------:R-:W-:-:S05]  /*6bd0*/  VIADD R3, R3, 0x1 ;  /* 0x0000000103037836 */ /* 0x000fca0000000000 */
[----:B------:R-:W-:-:S04]  /*6be0*/  ISETP.NE.AND P0, PT, R3, 0x25, PT ;  /* 0x000000250300780c */ /* 0x000fc80003f05270 */
[----:B0-----:R-:W-:Y:S02]  /*6bf0*/  SEL R5, RZ, 0x1, P0 ;  /* 0x00000001ff057807 */ /* 0x001fe40000000000 */
[----:B------:R-:W-:Y:S02]  /*6c00*/  SEL R3, R3, RZ, P0 ;  /* 0x000000ff03037207 */ /* 0x000fe40000000000 */
[----:B------:R-:W-:-:S03]  /*6c10*/  LOP3.LUT R7, R4, R5, RZ, 0x3c, !PT ;  /* 0x0000000504077212 */ /* 0x000fc600078e3cff */
[----:B------:R-:W-:Y:S01]  /*6c20*/  IMAD R2, R3, 0x8, R0 ;  /* 0x0000000803027824 */ /* 0x000fe200078e0200 */
[----:B------:R-:W-:-:S07]  /*6c30*/  SHF.L.U32 R5, R7, 0x1f, RZ ;  /* 0x0000001f07057819 */ /* 0x000fce00000006ff */
.L_x_166:
        /* <DEDUP_REMOVED lines=11> */
.L_x_167:
        /* <DEDUP_REMOVED lines=11> */
.L_x_168:
        /* <DEDUP_REMOVED lines=11> */
.L_x_169:
        /* <DEDUP_REMOVED lines=11> */
.L_x_170:
        /* <DEDUP_REMOVED lines=11> */
.L_x_171:
        /* <DEDUP_REMOVED lines=11> */
.L_x_172:
        /* <DEDUP_REMOVED lines=11> */
.L_x_173:
        /* <DEDUP_REMOVED lines=11> */
.L_x_174:
        /* <DEDUP_REMOVED lines=11> */
.L_x_175:
        /* <DEDUP_REMOVED lines=11> */
.L_x_176:
        /* <DEDUP_REMOVED lines=11> */
.L_x_177:
        /* <DEDUP_REMOVED lines=11> */
.L_x_178:
        /* <DEDUP_REMOVED lines=11> */
.L_x_179:
        /* <DEDUP_REMOVED lines=11> */
.L_x_180:
        /* <DEDUP_REMOVED lines=11> */
.L_x_181:
        /* <DEDUP_REMOVED lines=11> */
.L_x_182:
        /* <DEDUP_REMOVED lines=11> */
.L_x_183:
        /* <DEDUP_REMOVED lines=11> */
.L_x_184:
        /* <DEDUP_REMOVED lines=11> */
.L_x_185:
        /* <DEDUP_REMOVED lines=11> */
.L_x_186:
        /* <DEDUP_REMOVED lines=11> */
.L_x_187:
        /* <DEDUP_REMOVED lines=11> */
.L_x_188:
        /* <DEDUP_REMOVED lines=11> */
.L_x_189:
        /* <DEDUP_REMOVED lines=11> */
.L_x_190:
        /* <DEDUP_REMOVED lines=11> */
.L_x_191:
        /* <DEDUP_REMOVED lines=11> */
.L_x_192:
        /* <DEDUP_REMOVED lines=11> */
.L_x_193:
        /* <DEDUP_REMOVED lines=11> */
.L_x_194:
        /* <DEDUP_REMOVED lines=11> */
.L_x_195:
        /* <DEDUP_REMOVED lines=11> */
.L_x_196:
        /* <DEDUP_REMOVED lines=11> */
.L_x_197:
        /* <DEDUP_REMOVED lines=11> */
.L_x_198:
        /* <DEDUP_REMOVED lines=11> */
.L_x_199:
        /* <DEDUP_REMOVED lines=11> */
.L_x_200:
        /* <DEDUP_REMOVED lines=11> */
.L_x_201:
[----:B0-----:R0:W1:Y:S02]  /*8450*/  SYNCS.PHASECHK.TRANS64.TRYWAIT P0, [R3+URZ], R0 ;  /* 0x00000000030075a7 */ /* 0x001064000800017f */
[----:B-1----:R-:W-:Y:S05]  /*8460*/  @!P0 NANOSLEEP.SYNCS 0x989680 ;  /* 0x009896800000895d */ /* 0x002fea0003900000 */
[----:B------:R-:W1:Y:S02]  /*8470*/  @!P0 SYNCS.PHASECHK.TRANS64 P0, [R3+URZ], R0 ;  /* 0x00000000030085a7 */ /* 0x000e64000800007f */
[----:B-1----:R-:W-:Y:S05]  /*8480*/  @P0 EXIT ;  /* 0x000000000000094d */ /* 0x002fea0003800000 */
[----:B------:R-:W-:Y:S05]  /*8490*/  BRA `(.L_x_201) ;  /* 0xfffffffc00ec7947 */ /* 0x000fea000383ffff */
.L_x_202:
[----:B------:R-:W-:-:S00]  /*84a0*/  BRA `(.L_x_202) ;  /* 0xfffffffc00fc7947 */ /* 0x000fc0000383ffff */
[----:B------:R-:W-:-:S00]  /*84b0*/  NOP ;  /* 0x0000000000007918 */ /* 0x000fc00000000000 */
        /* <DEDUP_REMOVED lines=12> */
.L_x_203:


//--------------------- .nv.shared._ZN7cutlass13device_kernelINS_4conv6kernel13ConvUniversalINS1_16ConvProblemShapeILNS1_8OperatorE0ELi3EEENS1_10collective14CollectiveConvINS1_46MainloopSm90TmaGmmaWarpSpecializedImplicitGemmILS5_0ELi37ELi3EN4cute5tupleIJNSA_1CILi2EEENSC_ILi1EEESE_EEENS1_36KernelImplicitTmaWarpSpecializedSm90ELi1EEENSB_IJNSC_ILi128EEENSC_ILi64EEENSB_IJNSC_ILi32EEEEEEEEENS_12float_e4m3_tESN_NSA_8TiledMMAINSA_8MMA_AtomIJNSA_4SM904GMMA30MMA_64x64x32_F32E4M3E4M3_SS_TNILNSR_7ScaleInE1ELST_1EEEEEENSA_6LayoutINSB_IJSE_SE_SE_EEENSB_IJNSC_ILi0EEESY_SY_EEEEENSB_IJNSA_10UnderscoreES11_S11_EEEEENS7_6detail26Sm90ImplicitGemmTileTraitsINSA_20SM90_TMA_LOAD_IM2COLENSA_14ComposedLayoutINSA_7SwizzleILi1ELi4ELi3EEENSA_18smem_ptr_flag_bitsILi8EEENSW_INSB_IJNSB_IJNSC_ILi8EEENSC_ILi16EEEEEENSB_IJSK_SE_EEENSB_IJSE_NSC_ILi37EEEEEEEEENSB_IJNSB_IJSK_NSC_ILi256EEEEEENSB_IJSE_SY_EEENSB_IJSY_NSC_ILi4096EEEEEEEEEEEEEvEENS15_INSA_23SM90_TMA_LOAD_MULTICASTENS17_IS19_S1B_NSW_INSB_IJNSB_IJS1C_S1C_EEES1F_S1H_EEENSB_IJS1K_S1L_NSB_IJSY_NSC_ILi2048EEEEEEEEEEEEEvEEEENS_8epilogue10collective6detail29Sm90TmaWarpSpecializedAdapterINS23_15DefaultEpilogueISN_NSB_IJNSB_IJllllEEESE_SY_EEES28_NS22_6thread17LinearCombinationISN_Li1EffLNS29_9ScaleType4KindE0ELNS_15FloatRoundStyleE2ESN_EENS_4gemm15EpilogueDefaultEEEEEvvEEEEvNT_6ParamsE --------------------------
	.section	.nv.shared._ZN7cutlass13device_kernelINS_4conv6kernel13ConvUniversalINS1_16ConvProblemShapeILNS1_8OperatorE0ELi3EEENS1_10collective14CollectiveConvINS1_46MainloopSm90TmaGmmaWarpSpecializedImplicitGemmILS5_0ELi37ELi3EN4cute5tupleIJNSA_1CILi2EEENSC_ILi1EEESE_EEENS1_36KernelImplicitTmaWarpSpecializedSm90ELi1EEENSB_IJNSC_ILi128EEENSC_ILi64EEENSB_IJNSC_ILi32EEEEEEEEENS_12float_e4m3_tESN_NSA_8TiledMMAINSA_8MMA_AtomIJNSA_4SM904GMMA30MMA_64x64x32_F32E4M3E4M3_SS_TNILNSR_7ScaleInE1ELST_1EEEEEENSA_6LayoutINSB_IJSE_SE_SE_EEENSB_IJNSC_ILi0EEESY_SY_EEEEENSB_IJNSA_10UnderscoreES11_S11_EEEEENS7_6detail26Sm90ImplicitGemmTileTraitsINSA_20SM90_TMA_LOAD_IM2COLENSA_14ComposedLayoutINSA_7SwizzleILi1ELi4ELi3EEENSA_18smem_ptr_flag_bitsILi8EEENSW_INSB_IJNSB_IJNSC_ILi8EEENSC_ILi16EEEEEENSB_IJSK_SE_EEENSB_IJSE_NSC_ILi37EEEEEEEEENSB_IJNSB_IJSK_NSC_ILi256EEEEEENSB_IJSE_SY_EEENSB_IJSY_NSC_ILi4096EEEEEEEEEEEEEvEENS15_INSA_23SM90_TMA_LOAD_MULTICASTENS17_IS19_S1B_NSW_INSB_IJNSB_IJS1C_S1C_EEES1F_S1H_EEENSB_IJS1K_S1L_NSB_IJSY_NSC_ILi2048EEEEEEEEEEEEEvEEEENS_8epilogue10collective6detail29Sm90TmaWarpSpecializedAdapterINS23_15DefaultEpilogueISN_NSB_IJNSB_IJllllEEESE_SY_EEES28_NS22_6thread17LinearCombinationISN_Li1EffLNS29_9ScaleType4KindE0ELNS_15FloatRoundStyleE2ESN_EENS_4gemm15EpilogueDefaultEEEEEvvEEEEvNT_6ParamsE,"aw",@nobits
	.sectionflags	@""
	.align	16
	.zero		1024


//--------------------- .nv.shared.reserved.0     --------------------------
	.section	.nv.shared.reserved.0,"aw",@nobits
	.weak		__nv_reservedSMEM_offset_0_alias
	.size		__nv_reservedSMEM_offset_0_alias, 0, 0
	.other		__nv_reservedSMEM_offset_0_alias,@"STO_CUDA_RESERVED_SHARED STV_DEFAULT"
__nv_reservedSMEM_offset_0_alias:
	.zero		0


//--------------------- .nv.global                --------------------------
	.section	.nv.global,"aw",@nobits
.nv.global:
	.type		_ZN39_INTERNAL_6d75d5fb_4_k_cu_69d67564_28444cute1_E,@object
	.size		_ZN39_INTERNAL_6d75d5fb_4_k_cu_69d67564_28444cute1_E,(_ZN39_INTERNAL_6d75d5fb_4_k_cu_69d67564_28444cuda3std3__45__cpo6cbeginE - _ZN39_INTERNAL_6d75d5fb_4_k_cu_69d67564_28444cute1_E)
_ZN39_INTERNAL_6d75d5fb_4_k_cu_69d67564_28444cute1_E:
	.zero		1
	.type		_ZN39_INTERNAL_6d75d5fb_4_k_cu_69d67564_28444cuda3std3__45__cpo6cbeginE,@object
	.size		_ZN39_INTERNAL_6d75d5fb_4_k_cu_69d67564_28444cuda3std3__45__cpo6cbeginE,(_ZN39_INTERNAL_6d75d5fb_4_k_cu_69d67564_28444cuda3std3__48in_placeE - _ZN39_INTERNAL_6d75d5fb_4_k_cu_69d67564_28444cuda3std3__45__cpo6cbeginE)
_ZN39_INTERNAL_6d75d5fb_4_k_cu_69d67564_28444cuda3std3__45__cpo6cbeginE:
	.zero		1
	.type		_ZN39_INTERNAL_6d75d5fb_4_k_cu_69d67564_28444cuda3std3__48in_placeE,@object
	.size		_ZN39_INTERNAL_6d75d5fb_4_k_cu_69d67564_28444cuda3std3__48in_placeE,(_ZN39_INTERNAL_6d75d5fb_4_k_cu_69d67564_28444cuda3std6ranges3__45__cpo9iter_moveE - _ZN39_INTERNAL_6d75d5fb_4_k_cu_69d67564_28444cuda3std3__48in_placeE)
_ZN39_INTERNAL_6d75d5fb_4_k_cu_69d67564_28444cuda3std3__48in_placeE:
	.zero		1
	.type		_ZN39_INTERNAL_6d75d5fb_4_k_cu_69d67564_28444cuda3std6ranges3__45__cpo9iter_moveE,@object
	.size		_ZN39_INTERNAL_6d75d5fb_4_k_cu_69d67564_28444cuda3std6ranges3__45__cpo9iter_moveE,(_ZN39_INTERNAL_6d75d5fb_4_k_cu_69d67564_28444cuda3std3__45__cpo5beginE - _ZN39_INTERNAL_6d75d5fb_4_k_cu_69d67564_28444cuda3std6ranges3__45__cpo9iter_moveE)
_ZN39_INTERNAL_6d75d5fb_4_k_cu_69d67564_28444cuda3std6ranges3__45__cpo9iter_moveE:
	.zero		1
	.type		_ZN39_INTERNAL_6d75d5fb_4_k_cu_69d67564_28444cuda3std3__45__cpo5beginE,@object
	.size		_ZN39_INTERNAL_6d75d5fb_4_k_cu_69d67564_28444cuda3std3__45__cpo5beginE,(_ZN39_INTERNAL_6d75d5fb_4_k_cu_69d67564_28444cuda3std3__441_GLOBAL__N__6d75d5fb_4_k_cu_69d67564_28446ignoreE - _ZN39_INTERNAL_6d75d5fb_4_k_cu_69d67564_28444cuda3std3__45__cpo5beginE)
_ZN39_INTERNAL_6d75d5fb_4_k_cu_69d67564_28444cuda3std3__45__cpo5beginE:
	.zero		1
	.type		_ZN39_INTERNAL_6d75d5fb_4_k_cu_69d67564_28444cuda3std3__441_GLOBAL__N__6d75d5fb_4_k_cu_69d67564_28446ignoreE,@object
	.size		_ZN39_INTERNAL_6d75d5fb_4_k_cu_69d67564_28444cuda3std3__441_GLOBAL__N__6d75d5fb_4_k_cu_69d67564_28446ignoreE,(_ZN39_INTERNAL_6d75d5fb_4_k_cu_69d67564_28444cute7productE - _ZN39_INTERNAL_6d75d5fb_4_k_cu_69d67564_28444cuda3std3__441_GLOBAL__N__6d75d5fb_4_k_cu_69d67564_28446ignoreE)
_ZN39_INTERNAL_6d75d5fb_4_k_cu_69d67564_28444cuda3std3__441_GLOBAL__N__6d75d5fb_4_k_cu_69d67564_28446ignoreE:
	.zero		1
	.type		_ZN39_INTERNAL_6d75d5fb_4_k_cu_69d67564_28444cute7productE,@object
	.size		_ZN39_INTERNAL_6d75d5fb_4_k_cu_69d67564_28444cute7productE,(_ZN39_INTERNAL_6d75d5fb_4_k_cu_69d67564_28444cuda3std3__45__cpo3endE - _ZN39_INTERNAL_6d75d5fb_4_k_cu_69d67564_28444cute7productE)
_ZN39_INTERNAL_6d75d5fb_4_k_cu_69d67564_28444cute7productE:
	.zero		1
	.type		_ZN39_INTERNAL_6d75d5fb_4_k_cu_69d67564_28444cuda3std3__45__cpo3endE,@object
	.size		_ZN39_INTERNAL_6d75d5fb_4_k_cu_69d67564_28444cuda3std3__45__cpo3endE,(_ZN39_INTERNAL_6d75d5fb_4_k_cu_69d67564_28444cuda3std3__419piecewise_constructE - _ZN39_INTERNAL_6d75d5fb_4_k_cu_69d67564_28444cuda3std3__45__cpo3endE)
_ZN39_INTERNAL_6d75d5fb_4_k_cu_69d67564_28444cuda3std3__45__cpo3endE:
	.zero		1
	.type		_ZN39_INTERNAL_6d75d5fb_4_k_cu_69d67564_28444cuda3std3__419piecewise_constructE,@object
	.size		_ZN39_INTERNAL_6d75d5fb_4_k_cu_69d67564_28444cuda3std3__419piecewise_constructE,(_ZN39_INTERNAL_6d75d5fb_4_k_cu_69d67564_28444cuda3std3__45__cpo4cendE - _ZN39_INTERNAL_6d75d5fb_4_k_cu_69d67564_28444cuda3std3__419piecewise_constructE)
_ZN39_INTERNAL_6d75d5fb_4_k_cu_69d67564_28444cuda3std3__419piecewise_constructE:
	.zero		1
	.type		_ZN39_INTERNAL_6d75d5fb_4_k_cu_69d67564_28444cuda3std3__45__cpo4cendE,@object
	.size		_ZN39_INTERNAL_6d75d5fb_4_k_cu_69d67564_28444cuda3std3__45__cpo4cendE,(_ZN39_INTERNAL_6d75d5fb_4_k_cu_69d67564_28444cuda3std6ranges3__45__cpo4swapE - _ZN39_INTERNAL_6d75d5fb_4_k_cu_69d67564_28444cuda3std3__45__cpo4cendE)
_ZN39_INTERNAL_6d75d5fb_4_k_cu_69d67564_28444cuda3std3__45__cpo4cendE:
	.zero		1
	.type		_ZN39_INTERNAL_6d75d5fb_4_k_cu_69d67564_28444cuda3std6ranges3__45__cpo4swapE,@object
	.size		_ZN39_INTERNAL_6d75d5fb_4_k_cu_69d67564_28444cuda3std6ranges3__45__cpo4swapE,(.L_7 - _ZN39_INTERNAL_6d75d5fb_4_k_cu_69d67564_28444cuda3std6ranges3__45__cpo4swapE)
_ZN39_INTERNAL_6d75d5fb_4_k_cu_69d67564_28444cuda3std6ranges3__45__cpo4swapE:
	.zero		1
.L_7:


//--------------------- .nv.constant0._ZN7cutlass13device_kernelINS_4conv6kernel13ConvUniversalINS1_16ConvProblemShapeILNS1_8OperatorE0ELi3EEENS1_10collective14CollectiveConvINS1_46MainloopSm90TmaGmmaWarpSpecializedImplicitGemmILS5_0ELi37ELi3EN4cute5tupleIJNSA_1CILi2EEENSC_ILi1EEESE_EEENS1_36KernelImplicitTmaWarpSpecializedSm90ELi1EEENSB_IJNSC_ILi128EEENSC_ILi64EEENSB_IJNSC_ILi32EEEEEEEEENS_12float_e4m3_tESN_NSA_8TiledMMAINSA_8MMA_AtomIJNSA_4SM904GMMA30MMA_64x64x32_F32E4M3E4M3_SS_TNILNSR_7ScaleInE1ELST_1EEEEEENSA_6LayoutINSB_IJSE_SE_SE_EEENSB_IJNSC_ILi0EEESY_SY_EEEEENSB_IJNSA_10UnderscoreES11_S11_EEEEENS7_6detail26Sm90ImplicitGemmTileTraitsINSA_20SM90_TMA_LOAD_IM2COLENSA_14ComposedLayoutINSA_7SwizzleILi1ELi4ELi3EEENSA_18smem_ptr_flag_bitsILi8EEENSW_INSB_IJNSB_IJNSC_ILi8EEENSC_ILi16EEEEEENSB_IJSK_SE_EEENSB_IJSE_NSC_ILi37EEEEEEEEENSB_IJNSB_IJSK_NSC_ILi256EEEEEENSB_IJSE_SY_EEENSB_IJSY_NSC_ILi4096EEEEEEEEEEEEEvEENS15_INSA_23SM90_TMA_LOAD_MULTICASTENS17_IS19_S1B_NSW_INSB_IJNSB_IJS1C_S1C_EEES1F_S1H_EEENSB_IJS1K_S1L_NSB_IJSY_NSC_ILi2048EEEEEEEEEEEEEvEEEENS_8epilogue10collective6detail29Sm90TmaWarpSpecializedAdapterINS23_15DefaultEpilogueISN_NSB_IJNSB_IJllllEEESE_SY_EEES28_NS22_6thread17LinearCombinationISN_Li1EffLNS29_9ScaleType4KindE0ELNS_15FloatRoundStyleE2ESN_EENS_4gemm15EpilogueDefaultEEEEEvvEEEEvNT_6ParamsE --------------------------
	.section	.nv.constant0._ZN7cutlass13device_kernelINS_4conv6kernel13ConvUniversalINS1_16ConvProblemShapeILNS1_8OperatorE0ELi3EEENS1_10collective14CollectiveConvINS1_46MainloopSm90TmaGmmaWarpSpecializedImplicitGemmILS5_0ELi37ELi3EN4cute5tupleIJNSA_1CILi2EEENSC_ILi1EEESE_EEENS1_36KernelImplicitTmaWarpSpecializedSm90ELi1EEENSB_IJNSC_ILi128EEENSC_ILi64EEENSB_IJNSC_ILi32EEEEEEEEENS_12float_e4m3_tESN_NSA_8TiledMMAINSA_8MMA_AtomIJNSA_4SM904GMMA30MMA_64x64x32_F32E4M3E4M3_SS_TNILNSR_7ScaleInE1ELST_1EEEEEENSA_6LayoutINSB_IJSE_SE_SE_EEENSB_IJNSC_ILi0EEESY_SY_EEEEENSB_IJNSA_10UnderscoreES11_S11_EEEEENS7_6detail26Sm90ImplicitGemmTileTraitsINSA_20SM90_TMA_LOAD_IM2COLENSA_14ComposedLayoutINSA_7SwizzleILi1ELi4ELi3EEENSA_18smem_ptr_flag_bitsILi8EEENSW_INSB_IJNSB_IJNSC_ILi8EEENSC_ILi16EEEEEENSB_IJSK_SE_EEENSB_IJSE_NSC_ILi37EEEEEEEEENSB_IJNSB_IJSK_NSC_ILi256EEEEEENSB_IJSE_SY_EEENSB_IJSY_NSC_ILi4096EEEEEEEEEEEEEvEENS15_INSA_23SM90_TMA_LOAD_MULTICASTENS17_IS19_S1B_NSW_INSB_IJNSB_IJS1C_S1C_EEES1F_S1H_EEENSB_IJS1K_S1L_NSB_IJSY_NSC_ILi2048EEEEEEEEEEEEEvEEEENS_8epilogue10collective6detail29Sm90TmaWarpSpecializedAdapterINS23_15DefaultEpilogueISN_NSB_IJNSB_IJllllEEESE_SY_EEES28_NS22_6thread17LinearCombinationISN_Li1EffLNS29_9ScaleType4KindE0ELNS_15FloatRoundStyleE2ESN_EENS_4gemm15EpilogueDefaultEEEEEvvEEEEvNT_6ParamsE,"a",@progbits
	.sectionflags	@""
	.align	4
.nv.constant0._ZN7cutlass13device_kernelINS_4conv6kernel13ConvUniversalINS1_16ConvProblemShapeILNS1_8OperatorE0ELi3EEENS1_10collective14CollectiveConvINS1_46MainloopSm90TmaGmmaWarpSpecializedImplicitGemmILS5_0ELi37ELi3EN4cute5tupleIJNSA_1CILi2EEENSC_ILi1EEESE_EEENS1_36KernelImplicitTmaWarpSpecializedSm90ELi1EEENSB_IJNSC_ILi128EEENSC_ILi64EEENSB_IJNSC_ILi32EEEEEEEEENS_12float_e4m3_tESN_NSA_8TiledMMAINSA_8MMA_AtomIJNSA_4SM904GMMA30MMA_64x64x32_F32E4M3E4M3_SS_TNILNSR_7ScaleInE1ELST_1EEEEEENSA_6LayoutINSB_IJSE_SE_SE_EEENSB_IJNSC_ILi0EEESY_SY_EEEEENSB_IJNSA_10UnderscoreES11_S11_EEEEENS7_6detail26Sm90ImplicitGemmTileTraitsINSA_20SM90_TMA_LOAD_IM2COLENSA_14ComposedLayoutINSA_7SwizzleILi1ELi4ELi3EEENSA_18smem_ptr_flag_bitsILi8EEENSW_INSB_IJNSB_IJNSC_ILi8EEENSC_ILi16EEEEEENSB_IJSK_SE_EEENSB_IJSE_NSC_ILi37EEEEEEEEENSB_IJNSB_IJSK_NSC_ILi256EEEEEENSB_IJSE_SY_EEENSB_IJSY_NSC_ILi4096EEEEEEEEEEEEEvEENS15_INSA_23SM90_TMA_LOAD_MULTICASTENS17_IS19_S1B_NSW_INSB_IJNSB_IJS1C_S1C_EEES1F_S1H_EEENSB_IJS1K_S1L_NSB_IJSY_NSC_ILi2048EEEEEEEEEEEEEvEEEENS_8epilogue10collective6detail29Sm90TmaWarpSpecializedAdapterINS23_15DefaultEpilogueISN_NSB_IJNSB_IJllllEEESE_SY_EEES28_NS22_6thread17LinearCombinationISN_Li1EffLNS29_9ScaleType4KindE0ELNS_15FloatRoundStyleE2ESN_EENS_4gemm15EpilogueDefaultEEEEEvvEEEEvNT_6ParamsE:
	.zero		1664


//--------------------- SYMBOLS --------------------------

	.type		.nv.reservedSmem.offset0,@object
	.size		.nv.reservedSmem.offset0,0x4
